	.target	sm_90a

	.elftype	@"ET_EXEC"


//--------------------- .note.nv.tkinfo           --------------------------
	.section	.note.nv.tkinfo,"",@"SHT_NOTE"
	.sectionflags	@"SHF_NOTE_NV_TKINFO"
	.tkinfo
        /*0018*/ 	.word	0x00000002
        /*0030*/ 	.string	""
        /*0030*/ 	.string	"ptxas"
        /*0030*/ 	.string	"Cuda compilation tools, release 13.0, V13.0.88"
        /*0030*/ 	.string	"Build cuda_13.0.r13.0/compiler.36424714_0"
        /*0030*/ 	.string	"-arch sm_90a -m 64 "



//--------------------- .note.nv.cuinfo           --------------------------
	.section	.note.nv.cuinfo,"",@"SHT_NOTE"
	.sectionflags	@"SHF_NOTE_NV_CUINFO"
        /*0018*/ 	.short	0x0002
        /*001a*/ 	.short	0x005a
        /*001c*/ 	.short	0x0082
	.zero		2


//--------------------- .nv.info                  --------------------------
	.section	.nv.info,"",@"SHT_CUDA_INFO"
	.align	4


	//----- nvinfo : EIATTR_REGCOUNT
	.align		4
        /*0000*/ 	.byte	0x04, 0x2f
        /*0002*/ 	.short	(.L_15 - .L_14)
	.align		4
.L_14:
        /*0004*/ 	.word	index@(_ZN7cutlass13device_kernelINS_4gemm6kernel13GemmUniversalIN4cute5tupleIJiiiiEEENS1_10collective13CollectiveMmaINS1_34MainloopSm90TmaGmmaWarpSpecializedILi4ENS5_IJNS4_1CILi2EEESB_NSA_ILi1EEEEEENS1_32KernelTmaWarpSpecializedPingpongEEENS5_IJNSA_ILi64EEENSA_ILi128EEENSA_ILi32EEEEEENS_10tfloat32_tENS5_IJlSC_lEEESK_SL_NS4_8TiledMMAINS4_8MMA_AtomIJNS4_4SM904GMMA30MMA_64x128x8_F32TF32TF32_SS_TNILNSP_7ScaleInE1ELSR_1EEEEEENS4_6LayoutINS5_IJSC_SC_SC_EEENS5_IJNSA_ILi0EEESW_SW_EEEEENS5_IJNS4_10UnderscoreESZ_SZ_EEEEENS4_23SM90_TMA_LOAD_MULTICASTENS4_14ComposedLayoutINS4_7SwizzleILi3ELi4ELi3EEENS4_18smem_ptr_flag_bitsILi32EEENSU_INS5_IJNSA_ILi8EEESI_EEENS5_IJSI_SC_EEEEEEEvNS4_8identityES12_S1C_vS1D_EENS_8epilogue10collective6detail29Sm90TmaWarpSpecializedAdapterINS1G_15DefaultEpilogueISK_SL_SL_NS1F_6thread17LinearCombinationISK_Li1EffLNS1K_9ScaleType4KindE0ELNS_15FloatRoundStyleE2ESK_EENS1_15EpilogueDefaultEEEEEvvEEEEvNT_6ParamsE)
        /*0008*/ 	.word	0x000000a8


	//----- nvinfo : EIATTR_FRAME_SIZE
	.align		4
.L_15:
        /*000c*/ 	.byte	0x04, 0x11
        /*000e*/ 	.short	(.L_17 - .L_16)
	.align		4
.L_16:
        /*0010*/ 	.word	index@(_ZN7cutlass13device_kernelINS_4gemm6kernel13GemmUniversalIN4cute5tupleIJiiiiEEENS1_10collective13CollectiveMmaINS1_34MainloopSm90TmaGmmaWarpSpecializedILi4ENS5_IJNS4_1CILi2EEESB_NSA_ILi1EEEEEENS1_32KernelTmaWarpSpecializedPingpongEEENS5_IJNSA_ILi64EEENSA_ILi128EEENSA_ILi32EEEEEENS_10tfloat32_tENS5_IJlSC_lEEESK_SL_NS4_8TiledMMAINS4_8MMA_AtomIJNS4_4SM904GMMA30MMA_64x128x8_F32TF32TF32_SS_TNILNSP_7ScaleInE1ELSR_1EEEEEENS4_6LayoutINS5_IJSC_SC_SC_EEENS5_IJNSA_ILi0EEESW_SW_EEEEENS5_IJNS4_10UnderscoreESZ_SZ_EEEEENS4_23SM90_TMA_LOAD_MULTICASTENS4_14ComposedLayoutINS4_7SwizzleILi3ELi4ELi3EEENS4_18smem_ptr_flag_bitsILi32EEENSU_INS5_IJNSA_ILi8EEESI_EEENS5_IJSI_SC_EEEEEEEvNS4_8identityES12_S1C_vS1D_EENS_8epilogue10collective6detail29Sm90TmaWarpSpecializedAdapterINS1G_15DefaultEpilogueISK_SL_SL_NS1F_6thread17LinearCombinationISK_Li1EffLNS1K_9ScaleType4KindE0ELNS_15FloatRoundStyleE2ESK_EENS1_15EpilogueDefaultEEEEEvvEEEEvNT_6ParamsE)
        /*0014*/ 	.word	0x00000000


	//----- nvinfo : EIATTR_MIN_STACK_SIZE
	.align		4
.L_17:
        /*0018*/ 	.byte	0x04, 0x12
        /*001a*/ 	.short	(.L_19 - .L_18)
	.align		4
.L_18:
        /*001c*/ 	.word	index@(_ZN7cutlass13device_kernelINS_4gemm6kernel13GemmUniversalIN4cute5tupleIJiiiiEEENS1_10collective13CollectiveMmaINS1_34MainloopSm90TmaGmmaWarpSpecializedILi4ENS5_IJNS4_1CILi2EEESB_NSA_ILi1EEEEEENS1_32KernelTmaWarpSpecializedPingpongEEENS5_IJNSA_ILi64EEENSA_ILi128EEENSA_ILi32EEEEEENS_10tfloat32_tENS5_IJlSC_lEEESK_SL_NS4_8TiledMMAINS4_8MMA_AtomIJNS4_4SM904GMMA30MMA_64x128x8_F32TF32TF32_SS_TNILNSP_7ScaleInE1ELSR_1EEEEEENS4_6LayoutINS5_IJSC_SC_SC_EEENS5_IJNSA_ILi0EEESW_SW_EEEEENS5_IJNS4_10UnderscoreESZ_SZ_EEEEENS4_23SM90_TMA_LOAD_MULTICASTENS4_14ComposedLayoutINS4_7SwizzleILi3ELi4ELi3EEENS4_18smem_ptr_flag_bitsILi32EEENSU_INS5_IJNSA_ILi8EEESI_EEENS5_IJSI_SC_EEEEEEEvNS4_8identityES12_S1C_vS1D_EENS_8epilogue10collective6detail29Sm90TmaWarpSpecializedAdapterINS1G_15DefaultEpilogueISK_SL_SL_NS1F_6thread17LinearCombinationISK_Li1EffLNS1K_9ScaleType4KindE0ELNS_15FloatRoundStyleE2ESK_EENS1_15EpilogueDefaultEEEEEvvEEEEvNT_6ParamsE)
        /*0020*/ 	.word	0x00000000
.L_19:


//--------------------- .nv.compat                --------------------------
	.section	.nv.compat,"",@"SHT_CUDA_COMPAT_INFO"
	.align	4
        /*0000*/ 	.byte	0x02, 0x09, 0x01, 0x00, 0x02, 0x02, 0x04, 0x00, 0x02, 0x05, 0x05, 0x00, 0x03, 0x07, 0x01, 0x01
        /*0010*/ 	.byte	0x02, 0x03, 0x01, 0x00, 0x02, 0x06, 0x01, 0x00, 0x04, 0x0b, 0x08, 0x00, 0x00, 0x00, 0x00, 0x00
        /*0020*/ 	.byte	0x00, 0x00, 0x00, 0x00


//--------------------- .nv.info._ZN7cutlass13device_kernelINS_4gemm6kernel13GemmUniversalIN4cute5tupleIJiiiiEEENS1_10collective13CollectiveMmaINS1_34MainloopSm90TmaGmmaWarpSpecializedILi4ENS5_IJNS4_1CILi2EEESB_NSA_ILi1EEEEEENS1_32KernelTmaWarpSpecializedPingpongEEENS5_IJNSA_ILi64EEENSA_ILi128EEENSA_ILi32EEEEEENS_10tfloat32_tENS5_IJlSC_lEEESK_SL_NS4_8TiledMMAINS4_8MMA_AtomIJNS4_4SM904GMMA30MMA_64x128x8_F32TF32TF32_SS_TNILNSP_7ScaleInE1ELSR_1EEEEEENS4_6LayoutINS5_IJSC_SC_SC_EEENS5_IJNSA_ILi0EEESW_SW_EEEEENS5_IJNS4_10UnderscoreESZ_SZ_EEEEENS4_23SM90_TMA_LOAD_MULTICASTENS4_14ComposedLayoutINS4_7SwizzleILi3ELi4ELi3EEENS4_18smem_ptr_flag_bitsILi32EEENSU_INS5_IJNSA_ILi8EEESI_EEENS5_IJSI_SC_EEEEEEEvNS4_8identityES12_S1C_vS1D_EENS_8epilogue10collective6detail29Sm90TmaWarpSpecializedAdapterINS1G_15DefaultEpilogueISK_SL_SL_NS1F_6thread17LinearCombinationISK_Li1EffLNS1K_9ScaleType4KindE0ELNS_15FloatRoundStyleE2ESK_EENS1_15EpilogueDefaultEEEEEvvEEEEvNT_6ParamsE --------------------------
	.section	.nv.info._ZN7cutlass13device_kernelINS_4gemm6kernel13GemmUniversalIN4cute5tupleIJiiiiEEENS1_10collective13CollectiveMmaINS1_34MainloopSm90TmaGmmaWarpSpecializedILi4ENS5_IJNS4_1CILi2EEESB_NSA_ILi1EEEEEENS1_32KernelTmaWarpSpecializedPingpongEEENS5_IJNSA_ILi64EEENSA_ILi128EEENSA_ILi32EEEEEENS_10tfloat32_tENS5_IJlSC_lEEESK_SL_NS4_8TiledMMAINS4_8MMA_AtomIJNS4_4SM904GMMA30MMA_64x128x8_F32TF32TF32_SS_TNILNSP_7ScaleInE1ELSR_1EEEEEENS4_6LayoutINS5_IJSC_SC_SC_EEENS5_IJNSA_ILi0EEESW_SW_EEEEENS5_IJNS4_10UnderscoreESZ_SZ_EEEEENS4_23SM90_TMA_LOAD_MULTICASTENS4_14ComposedLayoutINS4_7SwizzleILi3ELi4ELi3EEENS4_18smem_ptr_flag_bitsILi32EEENSU_INS5_IJNSA_ILi8EEESI_EEENS5_IJSI_SC_EEEEEEEvNS4_8identityES12_S1C_vS1D_EENS_8epilogue10collective6detail29Sm90TmaWarpSpecializedAdapterINS1G_15DefaultEpilogueISK_SL_SL_NS1F_6thread17LinearCombinationISK_Li1EffLNS1K_9ScaleType4KindE0ELNS_15FloatRoundStyleE2ESK_EENS1_15EpilogueDefaultEEEEEvvEEEEvNT_6ParamsE,"",@"SHT_CUDA_INFO"
	.sectionflags	@""
	.align	4


	//----- nvinfo : EIATTR_CUDA_API_VERSION
	.align		4
        /*0000*/ 	.byte	0x04, 0x37
        /*0002*/ 	.short	(.L_21 - .L_20)
.L_20:
        /*0004*/ 	.word	0x00000082


	//----- nvinfo : EIATTR_KPARAM_INFO
	.align		4
.L_21:
        /*0008*/ 	.byte	0x04, 0x17
        /*000a*/ 	.short	(.L_23 - .L_22)
.L_22:
        /*000c*/ 	.word	0x00000000
        /*0010*/ 	.short	0x0000
        /*0012*/ 	.short	0x0070
        /*0014*/ 	.byte	0x00, 0xf0, 0x01, 0x10


	//----- nvinfo : EIATTR_SPARSE_MMA_MASK
	.align		4
.L_23:
        /*0018*/ 	.byte	0x03, 0x50
        /*001a*/ 	.short	0x0000


	//----- nvinfo : EIATTR_MAXREG_COUNT
	.align		4
        /*001c*/ 	.byte	0x03, 0x1b
        /*001e*/ 	.short	0x00a8


	//----- nvinfo : EIATTR_NUM_BARRIERS
	.align		4
        /*0020*/ 	.byte	0x02, 0x4c
        /*0022*/ 	.byte	0x01
	.zero		1


	//----- nvinfo : EIATTR_EXTERNS
	.align		4
        /*0024*/ 	.byte	0x04, 0x0f
        /*0026*/ 	.short	(.L_25 - .L_24)


	//   ....[0]....
	.align		4
.L_24:
        /*0028*/ 	.word	index@(__assertfail)


	//----- nvinfo : EIATTR_MERCURY_ISA_VERSION
	.align		4
.L_25:
        /*002c*/ 	.byte	0x03, 0x5f
        /*002e*/ 	.short	0x0101


	//----- nvinfo : EIATTR_INT_WARP_WIDE_INSTR_OFFSETS
	.align		4
        /*0030*/ 	.byte	0x04, 0x31
        /*0032*/ 	.short	(.L_27 - .L_26)


	//   ....[0]....
.L_26:
        /*0034*/ 	.word	0x000005c0


	//   ....[1]....
        /*0038*/ 	.word	0x00000610


	//   ....[2]....
        /*003c*/ 	.word	0x000006a0


	//   ....[3]....
        /*0040*/ 	.word	0x000006b0


	//   ....[4]....
        /*0044*/ 	.word	0x000006d0


	//   ....[5]....
        /*0048*/ 	.word	0x000006f0


	//   ....[6]....
        /*004c*/ 	.word	0x000007f0


	//   ....[7]....
        /*0050*/ 	.word	0x00000800


	//   ....[8]....
        /*0054*/ 	.word	0x00002220


	//----- nvinfo : EIATTR_COOP_GROUP_MASK_REGIDS
	.align		4
.L_27:
        /*0058*/ 	.byte	0x04, 0x29
        /*005a*/ 	.short	(.L_29 - .L_28)


	//   ....[0]....
.L_28:
        /*005c*/ 	.word	0xffffffff


	//   ....[1]....
        /*0060*/ 	.word	0xffffffff


	//   ....[2]....
        /*0064*/ 	.word	0xffffffff


	//   ....[3]....
        /*0068*/ 	.word	0xffffffff


	//   ....[4]....
        /*006c*/ 	.word	0xffffffff


	//   ....[5]....
        /*0070*/ 	.word	0xffffffff


	//   ....[6]....
        /*0074*/ 	.word	0xffffffff


	//----- nvinfo : EIATTR_COOP_GROUP_INSTR_OFFSETS
	.align		4
.L_29:
        /*0078*/ 	.byte	0x04, 0x28
        /*007a*/ 	.short	(.L_31 - .L_30)


	//   ....[0]....
.L_30:
        /*007c*/ 	.word	0x00000060


	//   ....[1]....
        /*0080*/ 	.word	0x00000080


	//   ....[2]....
        /*0084*/ 	.word	0x00000180


	//   ....[3]....
        /*0088*/ 	.word	0x000003a0


	//   ....[4]....
        /*008c*/ 	.word	0x000003e0


	//   ....[5]....
        /*0090*/ 	.word	0x000004c0


	//   ....[6]....
        /*0094*/ 	.word	0x00000980


	//----- nvinfo : EIATTR_REG_RECONFIG
	.align		4
.L_31:
        /*0098*/ 	.byte	0x01, 0x54
	.zero		2


	//----- nvinfo : EIATTR_SYSCALL_OFFSETS
	.align		4
        /*009c*/ 	.byte	0x04, 0x46
        /*009e*/ 	.short	(.L_33 - .L_32)


	//   ....[0]....
.L_32:
        /*00a0*/ 	.word	0x000019b0


	//----- nvinfo : EIATTR_MBARRIER_INSTR_OFFSETS
	.align		4
.L_33:
        /*00a4*/ 	.byte	0x04, 0x39
        /*00a6*/ 	.short	(.L_35 - .L_34)


	//   ....[0]....
.L_34:
        /*00a8*/ 	.word	0x00000300
        /*00ac*/ 	.word	0x000000ff
        /*00b0*/ 	.word	0x00000000
        /*00b4*/ 	.short	0x0100
        /*00b6*/ 	.byte	0x07
	.zero		1


	//   ....[1]....
        /*00b8*/ 	.word	0x00000310
        /*00bc*/ 	.word	0x000000ff
        /*00c0*/ 	.word	0x00000020
        /*00c4*/ 	.short	0x0100
        /*00c6*/ 	.byte	0x07
	.zero		1


	//   ....[2]....
        /*00c8*/ 	.word	0x00000320
        /*00cc*/ 	.word	0x000000ff
        /*00d0*/ 	.word	0x00000008
        /*00d4*/ 	.short	0x0100
        /*00d6*/ 	.byte	0x07
	.zero		1


	//   ....[3]....
        /*00d8*/ 	.word	0x00000330
        /*00dc*/ 	.word	0x000000ff
        /*00e0*/ 	.word	0x00000028
        /*00e4*/ 	.short	0x0100
        /*00e6*/ 	.byte	0x07
	.zero		1


	//   ....[4]....
        /*00e8*/ 	.word	0x00000340
        /*00ec*/ 	.word	0x000000ff
        /*00f0*/ 	.word	0x00000010
        /*00f4*/ 	.short	0x0100
        /*00f6*/ 	.byte	0x07
	.zero		1


	//   ....[5]....
        /*00f8*/ 	.word	0x00000350
        /*00fc*/ 	.word	0x000000ff
        /*0100*/ 	.word	0x00000030
        /*0104*/ 	.short	0x0100
        /*0106*/ 	.byte	0x07
	.zero		1


	//   ....[6]....
        /*0108*/ 	.word	0x00000360
        /*010c*/ 	.word	0x000000ff
        /*0110*/ 	.word	0x00000018
        /*0114*/ 	.short	0x0100
        /*0116*/ 	.byte	0x07
	.zero		1


	//   ....[7]....
        /*0118*/ 	.word	0x00000370
        /*011c*/ 	.word	0x000000ff
        /*0120*/ 	.word	0x00000038
        /*0124*/ 	.short	0x0100
        /*0126*/ 	.byte	0x07
	.zero		1


	//   ....[8]....
        /*0128*/ 	.word	0x00000840
        /*012c*/ 	.word	0x000000ff
        /*0130*/ 	.word	0x00000070
        /*0134*/ 	.short	0x0100
        /*0136*/ 	.byte	0x0c
	.zero		1


	//   ....[9]....
        /*0138*/ 	.word	0x00000890
        /*013c*/ 	.word	0x000000ff
        /*0140*/ 	.word	0x00000078
        /*0144*/ 	.short	0x0100
        /*0146*/ 	.byte	0x0c
	.zero		1


	//   ....[10]....
        /*0148*/ 	.word	0x000008c0
        /*014c*/ 	.word	0x000000ff
        /*0150*/ 	.word	0x00000050
        /*0154*/ 	.short	0x0100
        /*0156*/ 	.byte	0x0d
	.zero		1


	//   ....[11]....
        /*0158*/ 	.word	0x00000910
        /*015c*/ 	.word	0x000000ff
        /*0160*/ 	.word	0x00000058
        /*0164*/ 	.short	0x0100
        /*0166*/ 	.byte	0x0d
	.zero		1


	//   ....[12]....
        /*0168*/ 	.word	0x00000920
        /*016c*/ 	.word	0x000000ff
        /*0170*/ 	.word	0x00000060
        /*0174*/ 	.short	0x0100
        /*0176*/ 	.byte	0x0d
	.zero		1


	//   ....[13]....
        /*0178*/ 	.word	0x00000930
        /*017c*/ 	.word	0x000000ff
        /*0180*/ 	.word	0x00000068
        /*0184*/ 	.short	0x0100
        /*0186*/ 	.byte	0x0d
	.zero		1


	//   ....[14]....
        /*0188*/ 	.word	0x00001870
        /*018c*/ 	.word	0x00000061
        /*0190*/ 	.word	0xfffffff8
        /*0194*/ 	.short	0x010a
        /*0196*/ 	.byte	0x3f
	.zero		1


	//   ....[15]....
        /*0198*/ 	.word	0x00001a40
        /*019c*/ 	.word	0x00000003
        /*01a0*/ 	.word	0x00000000
        /*01a4*/ 	.short	0x010a
        /*01a6*/ 	.byte	0x3f
	.zero		1


	//   ....[16]....
        /*01a8*/ 	.word	0x00001aa0
        /*01ac*/ 	.word	0x00000003
        /*01b0*/ 	.word	0x00000000
        /*01b4*/ 	.short	0x010a
        /*01b6*/ 	.byte	0x3f
	.zero		1


	//   ....[17]....
        /*01b8*/ 	.word	0x00001e00
        /*01bc*/ 	.word	0x000000ff
        /*01c0*/ 	.word	0x00000000
        /*01c4*/ 	.short	0x010a
        /*01c6*/ 	.byte	0x04
	.zero		1


	//   ....[18]....
        /*01c8*/ 	.word	0x00001e40
        /*01cc*/ 	.word	0x000000ff
        /*01d0*/ 	.word	0x00000000
        /*01d4*/ 	.short	0x010a
        /*01d6*/ 	.byte	0x04
	.zero		1


	//   ....[19]....
        /*01d8*/ 	.word	0x000020b0
        /*01dc*/ 	.word	0x00000005
        /*01e0*/ 	.word	0x00000000
        /*01e4*/ 	.short	0x0101
        /*01e6*/ 	.byte	0x3f
	.zero		1


	//   ....[20]....
        /*01e8*/ 	.word	0x000021b0
        /*01ec*/ 	.word	0x00000065
        /*01f0*/ 	.word	0x00000000
        /*01f4*/ 	.short	0x0101
        /*01f6*/ 	.byte	0x32
	.zero		1


	//   ....[21]....
        /*01f8*/ 	.word	0x000022a0
        /*01fc*/ 	.word	0x00000003
        /*0200*/ 	.word	0x00000000
        /*0204*/ 	.short	0x0101
        /*0206*/ 	.byte	0x3f
	.zero		1


	//   ....[22]....
        /*0208*/ 	.word	0x00002300
        /*020c*/ 	.word	0x00000061
        /*0210*/ 	.word	0x00000008
        /*0214*/ 	.short	0x010a
        /*0216*/ 	.byte	0x3f
	.zero		1


	//   ....[23]....
        /*0218*/ 	.word	0x000063e0
        /*021c*/ 	.word	0x00000062
        /*0220*/ 	.word	0x00000000
        /*0224*/ 	.short	0x0101
        /*0226*/ 	.byte	0x32
	.zero		1


	//   ....[24]....
        /*0228*/ 	.word	0x00006f10
        /*022c*/ 	.word	0x00000007
        /*0230*/ 	.word	0x00000020
        /*0234*/ 	.short	0x010a
        /*0236*/ 	.byte	0x3f
	.zero		1


	//   ....[25]....
        /*0238*/ 	.word	0x000072f0
        /*023c*/ 	.word	0x00000002
        /*0240*/ 	.word	0x00000078
        /*0244*/ 	.short	0x0101
        /*0246*/ 	.byte	0x3f
	.zero		1


	//   ....[26]....
        /*0248*/ 	.word	0x00007a70
        /*024c*/ 	.word	0x00000005
        /*0250*/ 	.word	0x00000000
        /*0254*/ 	.short	0x010a
        /*0256*/ 	.byte	0x3f
	.zero		1


	//   ....[27]....
        /*0258*/ 	.word	0x00007af0
        /*025c*/ 	.word	0x00000007
        /*0260*/ 	.word	0x00000000
        /*0264*/ 	.short	0x010a
        /*0266*/ 	.byte	0x3f
	.zero		1


	//   ....[28]....
        /*0268*/ 	.word	0x00007b80
        /*026c*/ 	.word	0x00000006
        /*0270*/ 	.word	0x00000000
        /*0274*/ 	.short	0x010a
        /*0276*/ 	.byte	0x3f
	.zero		1


	//   ....[29]....
        /*0278*/ 	.word	0x00007c10
        /*027c*/ 	.word	0x00000003
        /*0280*/ 	.word	0x00000000
        /*0284*/ 	.short	0x010a
        /*0286*/ 	.byte	0x3f
	.zero		1


	//   ....[30]....
        /*0288*/ 	.word	0x00007c70
        /*028c*/ 	.word	0x00000061
        /*0290*/ 	.word	0xfffffff8
        /*0294*/ 	.short	0x010a
        /*0296*/ 	.byte	0x3f
	.zero		1


	//   ....[31]....
        /*0298*/ 	.word	0x00007cc0
        /*029c*/ 	.word	0x00000003
        /*02a0*/ 	.word	0x00000000
        /*02a4*/ 	.short	0x010a
        /*02a6*/ 	.byte	0x3f
	.zero		1


	//   ....[32]....
        /*02a8*/ 	.word	0x00007d20
        /*02ac*/ 	.word	0x00000005
        /*02b0*/ 	.word	0x00000000
        /*02b4*/ 	.short	0x010a
        /*02b6*/ 	.byte	0x3f
	.zero		1


	//   ....[33]....
        /*02b8*/ 	.word	0x00007d70
        /*02bc*/ 	.word	0x00000061
        /*02c0*/ 	.word	0x00000008
        /*02c4*/ 	.short	0x010a
        /*02c6*/ 	.byte	0x3f
	.zero		1


	//   ....[34]....
        /*02c8*/ 	.word	0x00007e40
        /*02cc*/ 	.word	0x00000007
        /*02d0*/ 	.word	0x00000020
        /*02d4*/ 	.short	0x010a
        /*02d6*/ 	.byte	0x3f
	.zero		1


	//   ....[35]....
        /*02d8*/ 	.word	0x00007f10
        /*02dc*/ 	.word	0x00000005
        /*02e0*/ 	.word	0x00000000
        /*02e4*/ 	.short	0x010a
        /*02e6*/ 	.byte	0x3f
	.zero		1


	//   ....[36]....
        /*02e8*/ 	.word	0x00007f60
        /*02ec*/ 	.word	0x00000007
        /*02f0*/ 	.word	0x00000000
        /*02f4*/ 	.short	0x010a
        /*02f6*/ 	.byte	0x3f
	.zero		1


	//   ....[37]....
        /*02f8*/ 	.word	0x00007fb0
        /*02fc*/ 	.word	0x00000006
        /*0300*/ 	.word	0x00000000
        /*0304*/ 	.short	0x010a
        /*0306*/ 	.byte	0x3f
	.zero		1


	//----- nvinfo : EIATTR_NUM_MBARRIERS
	.align		4
.L_35:
        /*0308*/ 	.byte	0x03, 0x38
        /*030a*/ 	.short	0x000e


	//----- nvinfo : EIATTR_EXIT_INSTR_OFFSETS
	.align		4
        /*030c*/ 	.byte	0x04, 0x1c
        /*030e*/ 	.short	(.L_37 - .L_36)


	//   ....[0]....
.L_36:
        /*0310*/ 	.word	0x00001490


	//   ....[1]....
        /*0314*/ 	.word	0x000014f0


	//   ....[2]....
        /*0318*/ 	.word	0x00006b20


	//   ....[3]....
        /*031c*/ 	.word	0x00006b50


	//   ....[4]....
        /*0320*/ 	.word	0x00007c60


	//----- nvinfo : EIATTR_MAX_THREADS
	.align		4
.L_37:
        /*0324*/ 	.byte	0x04, 0x05
        /*0326*/ 	.short	(.L_39 - .L_38)
.L_38:
        /*0328*/ 	.word	0x00000180
        /*032c*/ 	.word	0x00000001
        /*0330*/ 	.word	0x00000001


	//----- nvinfo : EIATTR_CRS_STACK_SIZE
	.align		4
.L_39:
        /*0334*/ 	.byte	0x04, 0x1e
        /*0336*/ 	.short	(.L_41 - .L_40)
.L_40:
        /*0338*/ 	.word	0x00000000


	//----- nvinfo : EIATTR_CBANK_PARAM_SIZE
	.align		4
.L_41:
        /*033c*/ 	.byte	0x03, 0x19
        /*033e*/ 	.short	0x0470


	//----- nvinfo : EIATTR_PARAM_CBANK
	.align		4
        /*0340*/ 	.byte	0x04, 0x0a
        /*0342*/ 	.short	(.L_43 - .L_42)
	.align		4
.L_42:
        /*0344*/ 	.word	index@(.nv.constant0._ZN7cutlass13device_kernelINS_4gemm6kernel13GemmUniversalIN4cute5tupleIJiiiiEEENS1_10collective13CollectiveMmaINS1_34MainloopSm90TmaGmmaWarpSpecializedILi4ENS5_IJNS4_1CILi2EEESB_NSA_ILi1EEEEEENS1_32KernelTmaWarpSpecializedPingpongEEENS5_IJNSA_ILi64EEENSA_ILi128EEENSA_ILi32EEEEEENS_10tfloat32_tENS5_IJlSC_lEEESK_SL_NS4_8TiledMMAINS4_8MMA_AtomIJNS4_4SM904GMMA30MMA_64x128x8_F32TF32TF32_SS_TNILNSP_7ScaleInE1ELSR_1EEEEEENS4_6LayoutINS5_IJSC_SC_SC_EEENS5_IJNSA_ILi0EEESW_SW_EEEEENS5_IJNS4_10UnderscoreESZ_SZ_EEEEENS4_23SM90_TMA_LOAD_MULTICASTENS4_14ComposedLayoutINS4_7SwizzleILi3ELi4ELi3EEENS4_18smem_ptr_flag_bitsILi32EEENSU_INS5_IJNSA_ILi8EEESI_EEENS5_IJSI_SC_EEEEEEEvNS4_8identityES12_S1C_vS1D_EENS_8epilogue10collective6detail29Sm90TmaWarpSpecializedAdapterINS1G_15DefaultEpilogueISK_SL_SL_NS1F_6thread17LinearCombinationISK_Li1EffLNS1K_9ScaleType4KindE0ELNS_15FloatRoundStyleE2ESK_EENS1_15EpilogueDefaultEEEEEvvEEEEvNT_6ParamsE)
        /*0348*/ 	.short	0x0210
        /*034a*/ 	.short	0x0470


	//----- nvinfo : EIATTR_SW_WAR
	.align		4
.L_43:
        /*034c*/ 	.byte	0x04, 0x36
        /*034e*/ 	.short	(.L_45 - .L_44)
.L_44:
        /*0350*/ 	.word	0x00000008
.L_45:


//--------------------- .nv.callgraph             --------------------------
	.section	.nv.callgraph,"",@"SHT_CUDA_CALLGRAPH"
	.align	4
	.sectionentsize	8
	.align		4
        /*0000*/ 	.word	0x00000000
	.align		4
        /*0004*/ 	.word	0xffffffff
	.align		4
        /*0008*/ 	.word	index@(_ZN7cutlass13device_kernelINS_4gemm6kernel13GemmUniversalIN4cute5tupleIJiiiiEEENS1_10collective13CollectiveMmaINS1_34MainloopSm90TmaGmmaWarpSpecializedILi4ENS5_IJNS4_1CILi2EEESB_NSA_ILi1EEEEEENS1_32KernelTmaWarpSpecializedPingpongEEENS5_IJNSA_ILi64EEENSA_ILi128EEENSA_ILi32EEEEEENS_10tfloat32_tENS5_IJlSC_lEEESK_SL_NS4_8TiledMMAINS4_8MMA_AtomIJNS4_4SM904GMMA30MMA_64x128x8_F32TF32TF32_SS_TNILNSP_7ScaleInE1ELSR_1EEEEEENS4_6LayoutINS5_IJSC_SC_SC_EEENS5_IJNSA_ILi0EEESW_SW_EEEEENS5_IJNS4_10UnderscoreESZ_SZ_EEEEENS4_23SM90_TMA_LOAD_MULTICASTENS4_14ComposedLayoutINS4_7SwizzleILi3ELi4ELi3EEENS4_18smem_ptr_flag_bitsILi32EEENSU_INS5_IJNSA_ILi8EEESI_EEENS5_IJSI_SC_EEEEEEEvNS4_8identityES12_S1C_vS1D_EENS_8epilogue10collective6detail29Sm90TmaWarpSpecializedAdapterINS1G_15DefaultEpilogueISK_SL_SL_NS1F_6thread17LinearCombinationISK_Li1EffLNS1K_9ScaleType4KindE0ELNS_15FloatRoundStyleE2ESK_EENS1_15EpilogueDefaultEEEEEvvEEEEvNT_6ParamsE)
	.align		4
        /*000c*/ 	.word	index@(__assertfail)
	.align		4
        /*0010*/ 	.word	0x00000000
	.align		4
        /*0014*/ 	.word	0xfffffffe
	.align		4
        /*0018*/ 	.word	0x00000000
	.align		4
        /*001c*/ 	.word	0xfffffffd
	.align		4
        /*0020*/ 	.word	0x00000000
	.align		4
        /*0024*/ 	.word	0xfffffffc


//--------------------- .nv.constant4             --------------------------
	.section	.nv.constant4,"a",@progbits
	.align	8
	.align		8
.nv.constant4:
        /*0000*/ 	.dword	__assertfail
	.align		8
        /*0008*/ 	.dword	__unnamed_1
	.align		8
        /*0010*/ 	.dword	_ZN39_INTERNAL_1514cc17_4_k_cu_388e999b_69964cuda3std3__45__cpo5beginE
	.align		8
        /*0018*/ 	.dword	_ZN39_INTERNAL_1514cc17_4_k_cu_388e999b_69964cuda3std3__45__cpo3endE
	.align		8
        /*0020*/ 	.dword	_ZN39_INTERNAL_1514cc17_4_k_cu_388e999b_69964cuda3std3__45__cpo6cbeginE
	.align		8
        /*0028*/ 	.dword	_ZN39_INTERNAL_1514cc17_4_k_cu_388e999b_69964cuda3std3__45__cpo4cendE
	.align		8
        /*0030*/ 	.dword	_ZN39_INTERNAL_1514cc17_4_k_cu_388e999b_69964cuda3std3__441_GLOBAL__N__1514cc17_4_k_cu_388e999b_69966ignoreE
	.align		8
        /*0038*/ 	.dword	_ZN39_INTERNAL_1514cc17_4_k_cu_388e999b_69964cuda3std3__419piecewise_constructE
	.align		8
        /*0040*/ 	.dword	_ZN39_INTERNAL_1514cc17_4_k_cu_388e999b_69964cuda3std3__48in_placeE
	.align		8
        /*0048*/ 	.dword	_ZN39_INTERNAL_1514cc17_4_k_cu_388e999b_69964cuda3std6ranges3__45__cpo4swapE
	.align		8
        /*0050*/ 	.dword	_ZN39_INTERNAL_1514cc17_4_k_cu_388e999b_69964cuda3std6ranges3__45__cpo9iter_moveE
	.align		8
        /*0058*/ 	.dword	_ZN39_INTERNAL_1514cc17_4_k_cu_388e999b_69964cute7productE
	.align		8
        /*0060*/ 	.dword	_ZN39_INTERNAL_1514cc17_4_k_cu_388e999b_69964cute1_E
	.align		8
        /*0068*/ 	.dword	$str$22
	.align		8
        /*0070*/ 	.dword	$str$23


//--------------------- .text._ZN7cutlass13device_kernelINS_4gemm6kernel13GemmUniversalIN4cute5tupleIJiiiiEEENS1_10collective13CollectiveMmaINS1_34MainloopSm90TmaGmmaWarpSpecializedILi4ENS5_IJNS4_1CILi2EEESB_NSA_ILi1EEEEEENS1_32KernelTmaWarpSpecializedPingpongEEENS5_IJNSA_ILi64EEENSA_ILi128EEENSA_ILi32EEEEEENS_10tfloat32_tENS5_IJlSC_lEEESK_SL_NS4_8TiledMMAINS4_8MMA_AtomIJNS4_4SM904GMMA30MMA_64x128x8_F32TF32TF32_SS_TNILNSP_7ScaleInE1ELSR_1EEEEEENS4_6LayoutINS5_IJSC_SC_SC_EEENS5_IJNSA_ILi0EEESW_SW_EEEEENS5_IJNS4_10UnderscoreESZ_SZ_EEEEENS4_23SM90_TMA_LOAD_MULTICASTENS4_14ComposedLayoutINS4_7SwizzleILi3ELi4ELi3EEENS4_18smem_ptr_flag_bitsILi32EEENSU_INS5_IJNSA_ILi8EEESI_EEENS5_IJSI_SC_EEEEEEEvNS4_8identityES12_S1C_vS1D_EENS_8epilogue10collective6detail29Sm90TmaWarpSpecializedAdapterINS1G_15DefaultEpilogueISK_SL_SL_NS1F_6thread17LinearCombinationISK_Li1EffLNS1K_9ScaleType4KindE0ELNS_15FloatRoundStyleE2ESK_EENS1_15EpilogueDefaultEEEEEvvEEEEvNT_6ParamsE --------------------------
	.section	.text._ZN7cutlass13device_kernelINS_4gemm6kernel13GemmUniversalIN4cute5tupleIJiiiiEEENS1_10collective13CollectiveMmaINS1_34MainloopSm90TmaGmmaWarpSpecializedILi4ENS5_IJNS4_1CILi2EEESB_NSA_ILi1EEEEEENS1_32KernelTmaWarpSpecializedPingpongEEENS5_IJNSA_ILi64EEENSA_ILi128EEENSA_ILi32EEEEEENS_10tfloat32_tENS5_IJlSC_lEEESK_SL_NS4_8TiledMMAINS4_8MMA_AtomIJNS4_4SM904GMMA30MMA_64x128x8_F32TF32TF32_SS_TNILNSP_7ScaleInE1ELSR_1EEEEEENS4_6LayoutINS5_IJSC_SC_SC_EEENS5_IJNSA_ILi0EEESW_SW_EEEEENS5_IJNS4_10UnderscoreESZ_SZ_EEEEENS4_23SM90_TMA_LOAD_MULTICASTENS4_14ComposedLayoutINS4_7SwizzleILi3ELi4ELi3EEENS4_18smem_ptr_flag_bitsILi32EEENSU_INS5_IJNSA_ILi8EEESI_EEENS5_IJSI_SC_EEEEEEEvNS4_8identityES12_S1C_vS1D_EENS_8epilogue10collective6detail29Sm90TmaWarpSpecializedAdapterINS1G_15DefaultEpilogueISK_SL_SL_NS1F_6thread17LinearCombinationISK_Li1EffLNS1K_9ScaleType4KindE0ELNS_15FloatRoundStyleE2ESK_EENS1_15EpilogueDefaultEEEEEvvEEEEvNT_6ParamsE,"ax",@progbits
	.align	128
.text._ZN7cutlass13device_kernelINS_4gemm6kernel13GemmUniversalIN4cute5tupleIJiiiiEEENS1_10collective13CollectiveMmaINS1_34MainloopSm90TmaGmmaWarpSpecializedILi4ENS5_IJNS4_1CILi2EEESB_NSA_ILi1EEEEEENS1_32KernelTmaWarpSpecializedPingpongEEENS5_IJNSA_ILi64EEENSA_ILi128EEENSA_ILi32EEEEEENS_10tfloat32_tENS5_IJlSC_lEEESK_SL_NS4_8TiledMMAINS4_8MMA_AtomIJNS4_4SM904GMMA30MMA_64x128x8_F32TF32TF32_SS_TNILNSP_7ScaleInE1ELSR_1EEEEEENS4_6LayoutINS5_IJSC_SC_SC_EEENS5_IJNSA_ILi0EEESW_SW_EEEEENS5_IJNS4_10UnderscoreESZ_SZ_EEEEENS4_23SM90_TMA_LOAD_MULTICASTENS4_14ComposedLayoutINS4_7SwizzleILi3ELi4ELi3EEENS4_18smem_ptr_flag_bitsILi32EEENSU_INS5_IJNSA_ILi8EEESI_EEENS5_IJSI_SC_EEEEEEEvNS4_8identityES12_S1C_vS1D_EENS_8epilogue10collective6detail29Sm90TmaWarpSpecializedAdapterINS1G_15DefaultEpilogueISK_SL_SL_NS1F_6thread17LinearCombinationISK_Li1EffLNS1K_9ScaleType4KindE0ELNS_15FloatRoundStyleE2ESK_EENS1_15EpilogueDefaultEEEEEvvEEEEvNT_6ParamsE:
        .type           _ZN7cutlass13device_kernelINS_4gemm6kernel13GemmUniversalIN4cute5tupleIJiiiiEEENS1_10collective13CollectiveMmaINS1_34MainloopSm90TmaGmmaWarpSpecializedILi4ENS5_IJNS4_1CILi2EEESB_NSA_ILi1EEEEEENS1_32KernelTmaWarpSpecializedPingpongEEENS5_IJNSA_ILi64EEENSA_ILi128EEENSA_ILi32EEEEEENS_10tfloat32_tENS5_IJlSC_lEEESK_SL_NS4_8TiledMMAINS4_8MMA_AtomIJNS4_4SM904GMMA30MMA_64x128x8_F32TF32TF32_SS_TNILNSP_7ScaleInE1ELSR_1EEEEEENS4_6LayoutINS5_IJSC_SC_SC_EEENS5_IJNSA_ILi0EEESW_SW_EEEEENS5_IJNS4_10UnderscoreESZ_SZ_EEEEENS4_23SM90_TMA_LOAD_MULTICASTENS4_14ComposedLayoutINS4_7SwizzleILi3ELi4ELi3EEENS4_18smem_ptr_flag_bitsILi32EEENSU_INS5_IJNSA_ILi8EEESI_EEENS5_IJSI_SC_EEEEEEEvNS4_8identityES12_S1C_vS1D_EENS_8epilogue10collective6detail29Sm90TmaWarpSpecializedAdapterINS1G_15DefaultEpilogueISK_SL_SL_NS1F_6thread17LinearCombinationISK_Li1EffLNS1K_9ScaleType4KindE0ELNS_15FloatRoundStyleE2ESK_EENS1_15EpilogueDefaultEEEEEvvEEEEvNT_6ParamsE,@function
        .size           _ZN7cutlass13device_kernelINS_4gemm6kernel13GemmUniversalIN4cute5tupleIJiiiiEEENS1_10collective13CollectiveMmaINS1_34MainloopSm90TmaGmmaWarpSpecializedILi4ENS5_IJNS4_1CILi2EEESB_NSA_ILi1EEEEEENS1_32KernelTmaWarpSpecializedPingpongEEENS5_IJNSA_ILi64EEENSA_ILi128EEENSA_ILi32EEEEEENS_10tfloat32_tENS5_IJlSC_lEEESK_SL_NS4_8TiledMMAINS4_8MMA_AtomIJNS4_4SM904GMMA30MMA_64x128x8_F32TF32TF32_SS_TNILNSP_7ScaleInE1ELSR_1EEEEEENS4_6LayoutINS5_IJSC_SC_SC_EEENS5_IJNSA_ILi0EEESW_SW_EEEEENS5_IJNS4_10UnderscoreESZ_SZ_EEEEENS4_23SM90_TMA_LOAD_MULTICASTENS4_14ComposedLayoutINS4_7SwizzleILi3ELi4ELi3EEENS4_18smem_ptr_flag_bitsILi32EEENSU_INS5_IJNSA_ILi8EEESI_EEENS5_IJSI_SC_EEEEEEEvNS4_8identityES12_S1C_vS1D_EENS_8epilogue10collective6detail29Sm90TmaWarpSpecializedAdapterINS1G_15DefaultEpilogueISK_SL_SL_NS1F_6thread17LinearCombinationISK_Li1EffLNS1K_9ScaleType4KindE0ELNS_15FloatRoundStyleE2ESK_EENS1_15EpilogueDefaultEEEEEvvEEEEvNT_6ParamsE,(.L_x_200 - _ZN7cutlass13device_kernelINS_4gemm6kernel13GemmUniversalIN4cute5tupleIJiiiiEEENS1_10collective13CollectiveMmaINS1_34MainloopSm90TmaGmmaWarpSpecializedILi4ENS5_IJNS4_1CILi2EEESB_NSA_ILi1EEEEEENS1_32KernelTmaWarpSpecializedPingpongEEENS5_IJNSA_ILi64EEENSA_ILi128EEENSA_ILi32EEEEEENS_10tfloat32_tENS5_IJlSC_lEEESK_SL_NS4_8TiledMMAINS4_8MMA_AtomIJNS4_4SM904GMMA30MMA_64x128x8_F32TF32TF32_SS_TNILNSP_7ScaleInE1ELSR_1EEEEEENS4_6LayoutINS5_IJSC_SC_SC_EEENS5_IJNSA_ILi0EEESW_SW_EEEEENS5_IJNS4_10UnderscoreESZ_SZ_EEEEENS4_23SM90_TMA_LOAD_MULTICASTENS4_14ComposedLayoutINS4_7SwizzleILi3ELi4ELi3EEENS4_18smem_ptr_flag_bitsILi32EEENSU_INS5_IJNSA_ILi8EEESI_EEENS5_IJSI_SC_EEEEEEEvNS4_8identityES12_S1C_vS1D_EENS_8epilogue10collective6detail29Sm90TmaWarpSpecializedAdapterINS1G_15DefaultEpilogueISK_SL_SL_NS1F_6thread17LinearCombinationISK_Li1EffLNS1K_9ScaleType4KindE0ELNS_15FloatRoundStyleE2ESK_EENS1_15EpilogueDefaultEEEEEvvEEEEvNT_6ParamsE)
        .other          _ZN7cutlass13device_kernelINS_4gemm6kernel13GemmUniversalIN4cute5tupleIJiiiiEEENS1_10collective13CollectiveMmaINS1_34MainloopSm90TmaGmmaWarpSpecializedILi4ENS5_IJNS4_1CILi2EEESB_NSA_ILi1EEEEEENS1_32KernelTmaWarpSpecializedPingpongEEENS5_IJNSA_ILi64EEENSA_ILi128EEENSA_ILi32EEEEEENS_10tfloat32_tENS5_IJlSC_lEEESK_SL_NS4_8TiledMMAINS4_8MMA_AtomIJNS4_4SM904GMMA30MMA_64x128x8_F32TF32TF32_SS_TNILNSP_7ScaleInE1ELSR_1EEEEEENS4_6LayoutINS5_IJSC_SC_SC_EEENS5_IJNSA_ILi0EEESW_SW_EEEEENS5_IJNS4_10UnderscoreESZ_SZ_EEEEENS4_23SM90_TMA_LOAD_MULTICASTENS4_14ComposedLayoutINS4_7SwizzleILi3ELi4ELi3EEENS4_18smem_ptr_flag_bitsILi32EEENSU_INS5_IJNSA_ILi8EEESI_EEENS5_IJSI_SC_EEEEEEEvNS4_8identityES12_S1C_vS1D_EENS_8epilogue10collective6detail29Sm90TmaWarpSpecializedAdapterINS1G_15DefaultEpilogueISK_SL_SL_NS1F_6thread17LinearCombinationISK_Li1EffLNS1K_9ScaleType4KindE0ELNS_15FloatRoundStyleE2ESK_EENS1_15EpilogueDefaultEEEEEvvEEEEvNT_6ParamsE,@"STO_CUDA_ENTRY STV_DEFAULT"
_ZN7cutlass13device_kernelINS_4gemm6kernel13GemmUniversalIN4cute5tupleIJiiiiEEENS1_10collective13CollectiveMmaINS1_34MainloopSm90TmaGmmaWarpSpecializedILi4ENS5_IJNS4_1CILi2EEESB_NSA_ILi1EEEEEENS1_32KernelTmaWarpSpecializedPingpongEEENS5_IJNSA_ILi64EEENSA_ILi128EEENSA_ILi32EEEEEENS_10tfloat32_tENS5_IJlSC_lEEESK_SL_NS4_8TiledMMAINS4_8MMA_AtomIJNS4_4SM904GMMA30MMA_64x128x8_F32TF32TF32_SS_TNILNSP_7ScaleInE1ELSR_1EEEEEENS4_6LayoutINS5_IJSC_SC_SC_EEENS5_IJNSA_ILi0EEESW_SW_EEEEENS5_IJNS4_10UnderscoreESZ_SZ_EEEEENS4_23SM90_TMA_LOAD_MULTICASTENS4_14ComposedLayoutINS4_7SwizzleILi3ELi4ELi3EEENS4_18smem_ptr_flag_bitsILi32EEENSU_INS5_IJNSA_ILi8EEESI_EEENS5_IJSI_SC_EEEEEEEvNS4_8identityES12_S1C_vS1D_EENS_8epilogue10collective6detail29Sm90TmaWarpSpecializedAdapterINS1G_15DefaultEpilogueISK_SL_SL_NS1F_6thread17LinearCombinationISK_Li1EffLNS1K_9ScaleType4KindE0ELNS_15FloatRoundStyleE2ESK_EENS1_15EpilogueDefaultEEEEEvvEEEEvNT_6ParamsE:
[----:B------:R-:W0:Y:S01]  /*0000*/  LDC R1, c[0x0][0x28] ;  /* 0x00000a00ff017b82 */ /* 0x000e220000000800 */
[----:B------:R-:W1:Y:S01]  /*0010*/  S2R R0, SR_TID.X ;  /* 0x0000000000007919 */ /* 0x000e620000002100 */
[----:B------:R-:W-:Y:S01]  /*0020*/  ELECT P0, URZ, PT ;  /* 0x00000000003f782f */ /* 0x000fe20003800000 */
[----:B------:R-:W-:Y:S01]  /*0030*/  BSSY B0, `(.L_x_0) ;  /* 0x0000014000007945 */ /* 0x000fe20003800000 */
[--C-:B-1----:R-:W-:Y:S02]  /*0040*/  SHF.R.U32.HI R2, RZ, 0x5, R0.reuse ;  /* 0x00000005ff027819 */ /* 0x102fe40000011600 */
[----:B------:R-:W-:-:S03]  /*0050*/  SHF.R.U32.HI R4, RZ, 0x7, R0 ;  /* 0x00000007ff047819 */ /* 0x000fc60000011600 */
[----:B------:R-:W1:Y:S02]  /*0060*/  SHFL.IDX PT, R3, R2, RZ, 0x1f ;  /* 0x00001fff02037589 */ /* 0x000e6400000e0000 */
[----:B-1----:R-:W-:Y:S02]  /*0070*/  R2UR UR6, R3 ;  /* 0x00000000030672ca */ /* 0x002fe400000e0000 */
[----:B------:R1:W2:Y:S11]  /*0080*/  SHFL.IDX PT, R3, R4, RZ, 0x1f ;  /* 0x00001fff04037589 */ /* 0x0002b600000e0000 */
[----:B------:R-:W-:-:S02]  /*0090*/  USHF.R.S32.HI UR4, URZ, 0x1f, UR6 ;  /* 0x0000001f3f047899 */ /* 0x000fc40008011406 */
[----:B------:R-:W-:Y:S02]  /*00a0*/  ISETP.NE.OR P0, PT, RZ, UR6, !P0 ;  /* 0x00000006ff007c0c */ /* 0x000fe4000c705670 */
[----:B------:R-:W-:-:S04]  /*00b0*/  ULEA.HI UR4, UR4, UR6, URZ, 0x2 ;  /* 0x0000000604047291 */ /* 0x000fc8000f8f103f */
[----:B------:R-:W-:-:S04]  /*00c0*/  ULOP3.LUT UR4, UR4, 0xfffffffc, URZ, 0xc0, !UPT ;  /* 0xfffffffc04047892 */ /* 0x000fc8000f8ec03f */
[----:B------:R-:W-:-:S03]  /*00d0*/  UIADD3 UR6, UR6, -UR4, URZ ;  /* 0x8000000406067290 */ /* 0x000fc6000fffe03f */
[----:B012---:R-:W-:Y:S09]  /*00e0*/  @P0 BRA `(.L_x_1) ;  /* 0x0000000000200947 */ /* 0x007ff20003800000 */
[----:B------:R-:W-:Y:S02]  /*00f0*/  ULDC.64 UR4, c[0x0][0x198] ;  /* 0x0000660000047ab9 */ /* 0x000fe40000000a00 */
[----:B------:R-:W-:Y:S02]  /*0100*/  UIADD3 UR8, UP0, UR4, 0xf0, URZ ;  /* 0x000000f004087890 */ /* 0x000fe4000ff1e03f */
[----:B------:R-:W-:Y:S02]  /*0110*/  UIADD3 UR4, UP1, UR4, 0x1f0, URZ ;  /* 0x000001f004047890 */ /* 0x000fe4000ff3e03f */
[----:B------:R-:W-:Y:S02]  /*0120*/  UIADD3.X UR9, URZ, UR5, URZ, UP0, !UPT ;  /* 0x000000053f097290 */ /* 0x000fe400087fe43f */
[----:B------:R-:W-:-:S07]  /*0130*/  UIADD3.X UR5, URZ, UR5, URZ, UP1, !UPT ;  /* 0x000000053f057290 */ /* 0x000fce0008ffe43f */
[----:B------:R0:W-:Y:S02]  /*0140*/  UTMACCTL.PF [UR8] ;  /* 0x00000000080079b9 */ /* 0x0001e40008040000 */
[----:B------:R0:W-:Y:S02]  /*0150*/  UTMACCTL.PF [UR4] ;  /* 0x00000000040079b9 */ /* 0x0001e40008040000 */
[----:B0-----:R-:W-:Y:S01]  /*0160*/  NOP ;  /* 0x0000000000007918 */ /* 0x001fe20000000000 */
.L_x_1:
[----:B------:R-:W-:Y:S05]  /*0170*/  BSYNC B0 ;  /* 0x0000000000007941 */ /* 0x000fea0003800000 */
.L_x_0:
[----:B------:R-:W0:Y:S01]  /*0180*/  SHFL.IDX PT, R5, R2, RZ, 0x1f ;  /* 0x00001fff02057589 */ /* 0x000e2200000e0000 */
[----:B------:R-:W-:Y:S01]  /*0190*/  R2UR UR19, R3 ;  /* 0x00000000031372ca */ /* 0x000fe200000e0000 */
[----:B------:R-:W-:-:S04]  /*01a0*/  UISETP.NE.AND UP0, UPT, UR6, 0x3, UPT ;  /* 0x000000030600788c */ /* 0x000fc8000bf05270 */
[----:B------:R-:W-:-:S08]  /*01b0*/  UISETP.EQ.OR UP0, UPT, UR6, URZ, !UP0 ;  /* 0x0000003f0600728c */ /* 0x000fd0000c702670 */
[----:B------:R-:W-:Y:S02]  /*01c0*/  UIADD3 UR14, UR19, -0x1, URZ ;  /* 0xffffffff130e7890 */ /* 0x000fe4000fffe03f */
[----:B------:R-:W-:Y:S02]  /*01d0*/  UISETP.EQ.AND UP0, UPT, UR19, URZ, UP0 ;  /* 0x0000003f1300728c */ /* 0x000fe40008702270 */
[----:B------:R-:W-:Y:S02]  /*01e0*/  UISETP.GE.U32.AND UP1, UPT, UR14, 0x2, UPT ;  /* 0x000000020e00788c */ /* 0x000fe4000bf26070 */
[----:B------:R-:W-:Y:S01]  /*01f0*/  USEL UR36, URZ, 0x1, !UP0 ;  /* 0x000000013f247887 */ /* 0x000fe2000c000000 */
[----:B0-----:R-:W-:-:S03]  /*0200*/  ISETP.NE.AND P0, PT, R5, RZ, PT ;  /* 0x000000ff0500720c */ /* 0x001fc60003f05270 */
[----:B------:R-:W-:-:S10]  /*0210*/  USEL UR36, UR36, 0x2, UP1 ;  /* 0x0000000224247887 */ /* 0x000fd40008800000 */
[----:B------:R-:W-:Y:S05]  /*0220*/  @P0 BRA `(.L_x_2) ;  /* 0x0000000000580947 */ /* 0x000fea0003800000 */
[----:B------:R-:W0:Y:S01]  /*0230*/  S2UR UR7, SR_CgaCtaId ;  /* 0x00000000000779c3 */ /* 0x000e220000008800 */
[----:B------:R-:W-:Y:S01]  /*0240*/  UMOV UR4, 0x400 ;  /* 0x0000040000047882 */ /* 0x000fe20000000000 */
[----:B------:R-:W-:Y:S01]  /*0250*/  UMOV UR5, 0x1 ;  /* 0x0000000100057882 */ /* 0x000fe20000000000 */
[----:B------:R-:W-:Y:S01]  /*0260*/  UMOV UR8, 0x3 ;  /* 0x0000000300087882 */ /* 0x000fe20000000000 */
[----:B------:R-:W-:Y:S01]  /*0270*/  ELECT P0, URZ, PT ;  /* 0x00000000003f782f */ /* 0x000fe20003800000 */
[----:B------:R-:W-:-:S04]  /*0280*/  UIADD3 UR8, -UR8, 0x100000, URZ ;  /* 0x0010000008087890 */ /* 0x000fc8000fffe13f */
[----:B------:R-:W-:Y:S02]  /*0290*/  USHF.L.U32 UR9, UR8, 0xb, URZ ;  /* 0x0000000b08097899 */ /* 0x000fe4000800063f */
[----:B------:R-:W-:Y:S02]  /*02a0*/  USHF.L.U32 UR8, UR8, 0x1, URZ ;  /* 0x0000000108087899 */ /* 0x000fe4000800063f */
[----:B0-----:R-:W-:Y:S02]  /*02b0*/  ULEA UR7, UR7, UR4, 0x18 ;  /* 0x0000000407077291 */ /* 0x001fe4000f8ec03f */
[----:B------:R-:W-:-:S04]  /*02c0*/  UIADD3 UR4, -UR5, 0x100000, URZ ;  /* 0x0010000005047890 */ /* 0x000fc8000fffe13f */
[----:B------:R-:W-:Y:S02]  /*02d0*/  USHF.L.U32 UR5, UR4, 0xb, URZ ;  /* 0x0000000b04057899 */ /* 0x000fe4000800063f */
[----:B------:R-:W-:Y:S01]  /*02e0*/  USHF.L.U32 UR4, UR4, 0x1, URZ ;  /* 0x0000000104047899 */ /* 0x000fe2000800063f */
[----:B------:R-:W0:Y:S11]  /*02f0*/  FENCE.VIEW.ASYNC.S ;  /* 0x00000000000073c6 */ /* 0x000e360000000000 */
[----:B0-----:R0:W1:Y:S01]  /*0300*/  SYNCS.EXCH.64 URZ, [UR7], UR4 ;  /* 0x00000004073f75b2 */ /* 0x0010620008000100 */
[----:B------:R0:W2:Y:S01]  /*0310*/  SYNCS.EXCH.64 URZ, [UR7+0x20], UR8 ;  /* 0x00002008073f75b2 */ /* 0x0000a20008000100 */
[----:B------:R0:W3:Y:S01]  /*0320*/  SYNCS.EXCH.64 URZ, [UR7+0x8], UR4 ;  /* 0x00000804073f75b2 */ /* 0x0000e20008000100 */
[----:B------:R0:W4:Y:S01]  /*0330*/  SYNCS.EXCH.64 URZ, [UR7+0x28], UR8 ;  /* 0x00002808073f75b2 */ /* 0x0001220008000100 */
[----:B------:R0:W0:Y:S01]  /*0340*/  SYNCS.EXCH.64 URZ, [UR7+0x10], UR4 ;  /* 0x00001004073f75b2 */ /* 0x0000220008000100 */
[----:B------:R0:W0:Y:S01]  /*0350*/  SYNCS.EXCH.64 URZ, [UR7+0x30], UR8 ;  /* 0x00003008073f75b2 */ /* 0x0000220008000100 */
[----:B------:R0:W0:Y:S01]  /*0360*/  SYNCS.EXCH.64 URZ, [UR7+0x18], UR4 ;  /* 0x00001804073f75b2 */ /* 0x0000220008000100 */
[----:B------:R0:W0:Y:S01]  /*0370*/  SYNCS.EXCH.64 URZ, [UR7+0x38], UR8 ;  /* 0x00003808073f75b2 */ /* 0x0000220008000100 */
[----:B------:R-:W-:Y:S01]  /*0380*/  NOP ;  /* 0x0000000000007918 */ /* 0x000fe20000000000 */
.L_x_2:
[----:B------:R-:W5:Y:S01]  /*0390*/  S2UR UR15, SR_CTAID.X ;  /* 0x00000000000f79c3 */ /* 0x000f620000002500 */
[----:B------:R-:W1:Y:S01]  /*03a0*/  SHFL.IDX PT, R8, R2, RZ, 0x1f ;  /* 0x00001fff02087589 */ /* 0x000e6200000e0000 */
[----:B------:R-:W-:Y:S01]  /*03b0*/  SHF.R.S32.HI R3, RZ, 0x1f, R0 ;  /* 0x0000001fff037819 */ /* 0x000fe20000011400 */
[----:B0-----:R-:W-:Y:S01]  /*03c0*/  ULDC UR4, c[0x0][0x150] ;  /* 0x0000540000047ab9 */ /* 0x001fe20000000800 */
[----:B------:R-:W-:Y:S01]  /*03d0*/  ELECT P0, URZ, PT ;  /* 0x00000000003f782f */ /* 0x000fe20003800000 */
[----:B------:R0:W2:Y:S01]  /*03e0*/  SHFL.IDX PT, R9, R2, RZ, 0x1f ;  /* 0x00001fff02097589 */ /* 0x0000a200000e0000 */
[----:B------:R-:W-:Y:S02]  /*03f0*/  LEA.HI R3, R3, R0, RZ, 0x7 ;  /* 0x0000000003037211 */ /* 0x000fe400078f38ff */
[----:B------:R-:W-:Y:S01]  /*0400*/  ELECT P1, URZ, PT ;  /* 0x00000000003f782f */ /* 0x000fe20003820000 */
[----:B------:R-:W3:Y:S01]  /*0410*/  S2UR UR8, SR_CTAID.Y ;  /* 0x00000000000879c3 */ /* 0x000ee20000002600 */
[----:B------:R-:W-:Y:S01]  /*0420*/  ULDC UR7, c[0x0][0x144] ;  /* 0x0000510000077ab9 */ /* 0x000fe20000000800 */
[----:B------:R-:W-:Y:S01]  /*0430*/  LOP3.LUT R3, R3, 0xffffff80, RZ, 0xc0, !PT ;  /* 0xffffff8003037812 */ /* 0x000fe200078ec0ff */
[----:B------:R-:W-:Y:S01]  /*0440*/  UMOV UR18, 0x80 ;  /* 0x0000008000127882 */ /* 0x000fe20000000000 */
[----:B------:R-:W-:Y:S01]  /*0450*/  NOP ;  /* 0x0000000000007918 */ /* 0x000fe20000000000 */
[----:B0-----:R-:W-:Y:S01]  /*0460*/  SHF.R.S32.HI R2, RZ, 0x1f, R5 ;  /* 0x0000001fff027819 */ /* 0x001fe20000011405 */
[----:B------:R-:W-:Y:S01]  /*0470*/  NOP ;  /* 0x0000000000007918 */ /* 0x000fe20000000000 */
[----:B------:R-:W-:Y:S01]  /*0480*/  IMAD.IADD R3, R0, 0x1, -R3 ;  /* 0x0000000100037824 */ /* 0x000fe200078e0a03 */
[----:B------:R-:W-:Y:S01]  /*0490*/  ULDC UR17, c[0x0][0x148] ;  /* 0x0000520000117ab9 */ /* 0x000fe20000000800 */
[----:B------:R-:W-:Y:S01]  /*04a0*/  LEA.HI R2, R2, R5, RZ, 0x2 ;  /* 0x0000000502027211 */ /* 0x000fe200078f10ff */
[----:B------:R-:W-:Y:S01]  /*04b0*/  IMAD.MOV.U32 R23, RZ, RZ, 0x1 ;  /* 0x00000001ff177424 */ /* 0x000fe200078e00ff */
[----:B------:R0:W0:Y:S01]  /*04c0*/  SHFL.IDX PT, R97, R4, RZ, 0x1f ;  /* 0x00001fff04617589 */ /* 0x00002200000e0000 */
[----:B------:R-:W-:-:S02]  /*04d0*/  SHF.R.S32.HI R6, RZ, 0x1f, R3 ;  /* 0x0000001fff067819 */ /* 0x000fc40000011403 */
[----:B------:R-:W-:Y:S02]  /*04e0*/  LOP3.LUT R2, R2, 0x3ffffffc, RZ, 0xc0, !PT ;  /* 0x3ffffffc02027812 */ /* 0x000fe400078ec0ff */
[----:B-----5:R-:W-:Y:S02]  /*04f0*/  I2FP.F32.U32 R10, UR15 ;  /* 0x0000000f000a7c45 */ /* 0x020fe40008201000 */
[----:B------:R-:W-:Y:S01]  /*0500*/  LEA.HI R7, R6, R3, RZ, 0x3 ;  /* 0x0000000306077211 */ /* 0x000fe200078f18ff */
[----:B------:R-:W-:Y:S01]  /*0510*/  IMAD.IADD R2, R5, 0x1, -R2 ;  /* 0x0000000105027824 */ /* 0x000fe200078e0a02 */
[----:B-1----:R-:W-:Y:S01]  /*0520*/  ISETP.NE.OR P0, PT, R8, RZ, !P0 ;  /* 0x000000ff0800720c */ /* 0x002fe20004705670 */
[----:B------:R-:W-:Y:S01]  /*0530*/  FMUL R10, R10, UR4 ;  /* 0x000000040a0a7c20 */ /* 0x000fe20008400000 */
[--C-:B------:R-:W-:Y:S01]  /*0540*/  SHF.R.S32.HI R8, RZ, 0x3, R7.reuse ;  /* 0x00000003ff087819 */ /* 0x100fe20000011407 */
[----:B------:R-:W-:Y:S01]  /*0550*/  ULDC UR4, c[0x0][0x154] ;  /* 0x0000550000047ab9 */ /* 0x000fe20000000800 */
[----:B------:R-:W-:-:S02]  /*0560*/  SHF.R.S32.HI R7, RZ, 0x1f, R7 ;  /* 0x0000001fff077819 */ /* 0x000fc40000011407 */
[----:B--2---:R-:W-:Y:S01]  /*0570*/  ISETP.NE.OR P1, PT, R9, RZ, !P1 ;  /* 0x000000ff0900720c */ /* 0x004fe20004f25670 */
[----:B------:R-:W1:Y:S01]  /*0580*/  F2I.U32.TRUNC.NTZ R10, R10 ;  /* 0x0000000a000a7305 */ /* 0x000e62000020f000 */
[----:B------:R-:W-:Y:S02]  /*0590*/  LEA.HI R7, R7, R8, RZ, 0x2 ;  /* 0x0000000807077211 */ /* 0x000fe400078f10ff */
[----:B---3--:R-:W-:Y:S02]  /*05a0*/  I2FP.F32.U32 R9, UR8 ;  /* 0x0000000800097c45 */ /* 0x008fe40008201000 */
[----:B------:R-:W-:Y:S01]  /*05b0*/  LOP3.LUT R7, R7, 0xfffffffc, RZ, 0xc0, !PT ;  /* 0xfffffffc07077812 */ /* 0x000fe200078ec0ff */
[----:B------:R-:W-:Y:S01]  /*05c0*/  VOTEU.ALL UP0, P0 ;  /* 0x00000000003f7886 */ /* 0x000fe20000000000 */
[----:B------:R-:W-:Y:S01]  /*05d0*/  ISETP.NE.AND P2, PT, RZ, UR19, PT ;  /* 0x00000013ff007c0c */ /* 0x000fe2000bf45270 */
[----:B------:R-:W-:Y:S02]  /*05e0*/  FMUL R9, R9, UR4 ;  /* 0x0000000409097c20 */ /* 0x000fe40008400000 */
[----:B------:R-:W-:Y:S01]  /*05f0*/  IMAD.IADD R7, R8, 0x1, -R7 ;  /* 0x0000000108077824 */ /* 0x000fe200078e0a07 */
[----:B------:R-:W2:Y:S01]  /*0600*/  @!UP0 S2UR UR11, SR_CgaCtaId ;  /* 0x00000000000b89c3 */ /* 0x000ea20000008800 */
[----:B------:R-:W-:Y:S01]  /*0610*/  VOTEU.ALL UP1, P1 ;  /* 0x00000000003f7886 */ /* 0x000fe20000820000 */
[----:B------:R-:W-:Y:S01]  /*0620*/  @!UP0 UMOV UR10, 0x400 ;  /* 0x00000400000a8882 */ /* 0x000fe20000000000 */
[----:B------:R-:W-:Y:S01]  /*0630*/  IMAD R2, R2, 0x4, R7 ;  /* 0x0000000402027824 */ /* 0x000fe200078e0207 */
[----:B-1----:R-:W-:Y:S01]  /*0640*/  R2UR UR4, R10 ;  /* 0x000000000a0472ca */ /* 0x002fe200000e0000 */
[----:B------:R-:W1:Y:S01]  /*0650*/  F2I.U32.TRUNC.NTZ R9, R9 ;  /* 0x0000000900097305 */ /* 0x000e62000020f000 */
[----:B------:R-:W-:Y:S01]  /*0660*/  @!UP1 UMOV UR13, 0x400 ;  /* 0x00000400000d9882 */ /* 0x000fe20000000000 */
[C---:B------:R-:W-:Y:S01]  /*0670*/  IMAD.SHL.U32 R5, R2.reuse, 0x4, RZ ;  /* 0x0000000402057824 */ /* 0x040fe200078e00ff */
[----:B------:R-:W3:Y:S01]  /*0680*/  @!UP1 S2UR UR16, SR_CgaCtaId ;  /* 0x00000000001099c3 */ /* 0x000ee20000008800 */
[C---:B------:R-:W-:Y:S01]  /*0690*/  LEA.HI R7, R2.reuse, R2, RZ, 0x1 ;  /* 0x0000000202077211 */ /* 0x040fe200078f08ff */
[----:B------:R-:W-:Y:S01]  /*06a0*/  VOTEU.ALL UP2, P1 ;  /* 0x00000000003f7886 */ /* 0x000fe20000840000 */
[----:B------:R-:W-:Y:S01]  /*06b0*/  VOTEU.ALL UP3, P1 ;  /* 0x00000000003f7886 */ /* 0x000fe20000860000 */
[----:B------:R-:W-:Y:S01]  /*06c0*/  LOP3.LUT R22, R2, 0xc, R5, 0x78, !PT ;  /* 0x0000000c02167812 */ /* 0x000fe200078e7805 */
[----:B------:R-:W-:Y:S01]  /*06d0*/  VOTEU.ALL UP4, P1 ;  /* 0x00000000003f7886 */ /* 0x000fe20000880000 */
[----:B------:R-:W-:Y:S01]  /*06e0*/  LOP3.LUT R7, R7, 0xfffffffe, RZ, 0xc0, !PT ;  /* 0xfffffffe07077812 */ /* 0x000fe200078ec0ff */
[----:B------:R-:W-:Y:S01]  /*06f0*/  VOTEU.ALL UP5, P1 ;  /* 0x00000000003f7886 */ /* 0x000fe200008a0000 */
[----:B------:R-:W5:Y:S01]  /*0700*/  LDC R5, c[0x0][0x140] ;  /* 0x00005000ff057b82 */ /* 0x000f620000000800 */
[----:B------:R-:W-:-:S02]  /*0710*/  UIADD3 UR4, -UR4, URZ, URZ ;  /* 0x0000003f04047290 */ /* 0x000fc4000fffe13f */
[----:B------:R-:W-:Y:S01]  /*0720*/  IMAD.IADD R7, R2, 0x1, -R7 ;  /* 0x0000000102077824 */ /* 0x000fe200078e0a07 */
[----:B-1----:R-:W-:Y:S01]  /*0730*/  R2UR UR9, R9 ;  /* 0x00000000090972ca */ /* 0x002fe200000e0000 */
[----:B------:R-:W-:-:S03]  /*0740*/  UIMAD UR7, UR7, UR4, UR15 ;  /* 0x00000004070772a4 */ /* 0x000fc6000f8e020f */
[----:B------:R-:W-:Y:S01]  /*0750*/  UMOV UR4, 0x20 ;  /* 0x0000002000047882 */ /* 0x000fe20000000000 */
[----:B--2---:R-:W-:Y:S02]  /*0760*/  @!UP0 ULEA UR12, UR11, UR10, 0x18 ;  /* 0x0000000a0b0c8291 */ /* 0x004fe4000f8ec03f */
[----:B------:R-:W-:Y:S01]  /*0770*/  ISETP.NE.AND P3, PT, R7, UR7, PT ;  /* 0x0000000707007c0c */ /* 0x000fe2000bf65270 */
[----:B------:R-:W-:-:S04]  /*0780*/  @!UP0 UIADD3 UR4, -UR4, 0x100000, URZ ;  /* 0x0010000004048890 */ /* 0x000fc8000fffe13f */
[----:B------:R-:W-:Y:S02]  /*0790*/  @!UP0 USHF.L.U32 UR5, UR4, 0xb, URZ ;  /* 0x0000000b04058899 */ /* 0x000fe4000800063f */
[----:B------:R-:W-:Y:S02]  /*07a0*/  @!UP0 USHF.L.U32 UR4, UR4, 0x1, URZ ;  /* 0x0000000104048899 */ /* 0x000fe4000800063f */
[----:B------:R-:W-:-:S04]  /*07b0*/  @!UP1 UIADD3 UR10, -UR18, 0x100000, URZ ;  /* 0x00100000120a9890 */ /* 0x000fc8000fffe13f */
[----:B------:R-:W-:Y:S02]  /*07c0*/  @!UP1 USHF.L.U32 UR11, UR10, 0xb, URZ ;  /* 0x0000000b0a0b9899 */ /* 0x000fe4000800063f */
[----:B------:R-:W-:Y:S02]  /*07d0*/  @!UP1 USHF.L.U32 UR10, UR10, 0x1, URZ ;  /* 0x000000010a0a9899 */ /* 0x000fe4000800063f */
[----:B---3--:R-:W-:Y:S01]  /*07e0*/  @!UP1 ULEA UR13, UR16, UR13, 0x18 ;  /* 0x0000000d100d9291 */ /* 0x008fe2000f8ec03f */
[----:B------:R-:W-:Y:S01]  /*07f0*/  VOTEU.ALL UP0, P0 ;  /* 0x00000000003f7886 */ /* 0x000fe20000000000 */
[----:B------:R-:W-:Y:S01]  /*0800*/  VOTEU.ALL UP1, P0 ;  /* 0x00000000003f7886 */ /* 0x000fe20000020000 */
[----:B------:R-:W-:Y:S01]  /*0810*/  UIADD3 UR9, -UR9, URZ, URZ ;  /* 0x0000003f09097290 */ /* 0x000fe2000fffe13f */
[----:B------:R-:W-:Y:S01]  /*0820*/  LOP3.LUT P0, RZ, R3, 0x7, RZ, 0xc0, !PT ;  /* 0x0000000703ff7812 */ /* 0x000fe2000780c0ff */
[----:B------:R-:W1:Y:S02]  /*0830*/  FENCE.VIEW.ASYNC.S ;  /* 0x00000000000073c6 */ /* 0x000e640000000000 */
[----:B-1----:R-:W1:Y:S01]  /*0840*/  @!UP0 SYNCS.EXCH.64 URZ, [UR12+0x70], UR4 ;  /* 0x000070040c3f85b2 */ /* 0x002e620008000100 */
[----:B------:R-:W-:-:S02]  /*0850*/  @P3 LEA.HI R2, R22, R22, RZ, 0x1 ;  /* 0x0000001616023211 */ /* 0x000fc400078f08ff */
[----:B-----5:R-:W-:Y:S02]  /*0860*/  ISETP.EQ.U32.AND P1, PT, R5, 0x1, PT ;  /* 0x000000010500780c */ /* 0x020fe40003f22070 */
[----:B------:R-:W-:Y:S02]  /*0870*/  @P3 SHF.R.S32.HI R2, RZ, 0x1, R2 ;  /* 0x00000001ff023819 */ /* 0x000fe40000011402 */
[----:B------:R-:W-:Y:S01]  /*0880*/  ISETP.LT.U32.AND P0, PT, R22, 0x4, !P0 ;  /* 0x000000041600780c */ /* 0x000fe20004701070 */
[----:B------:R2:W3:Y:S01]  /*0890*/  @!UP1 SYNCS.EXCH.64 URZ, [UR12+0x78], UR4 ;  /* 0x000078040c3f95b2 */ /* 0x0004e20008000100 */
[----:B------:R-:W-:Y:S01]  /*08a0*/  NOP ;  /* 0x0000000000007918 */ /* 0x000fe20000000000 */
[----:B--2---:R-:W-:Y:S01]  /*08b0*/  UIMAD UR4, UR17, UR9, UR8 ;  /* 0x00000009110472a4 */ /* 0x004fe2000f8e0208 */
[----:B------:R2:W0:Y:S05]  /*08c0*/  @!UP2 SYNCS.EXCH.64 URZ, [UR13+0x50], UR10 ;  /* 0x0000500a0d3fa5b2 */ /* 0x00042a0008000100 */
[----:B------:R-:W-:-:S02]  /*08d0*/  @P3 ISETP.NE.AND P4, PT, R2, UR4, PT ;  /* 0x0000000402003c0c */ /* 0x000fc4000bf85270 */
[----:B------:R-:W-:Y:S02]  /*08e0*/  SEL R2, RZ, 0x1, !P0 ;  /* 0x00000001ff027807 */ /* 0x000fe40004000000 */
[----:B------:R-:W-:-:S04]  /*08f0*/  @P3 SEL R23, RZ, 0x1, P4 ;  /* 0x00000001ff173807 */ /* 0x000fc80002000000 */
[----:B------:R-:W-:Y:S01]  /*0900*/  LOP3.LUT R23, R23, R2, RZ, 0xc0, !PT ;  /* 0x0000000217177212 */ /* 0x000fe200078ec0ff */
[----:B------:R2:W0:Y:S01]  /*0910*/  @!UP3 SYNCS.EXCH.64 URZ, [UR13+0x58], UR10 ;  /* 0x0000580a0d3fb5b2 */ /* 0x0004220008000100 */
[----:B------:R2:W0:Y:S01]  /*0920*/  @!UP4 SYNCS.EXCH.64 URZ, [UR13+0x60], UR10 ;  /* 0x0000600a0d3fc5b2 */ /* 0x0004220008000100 */
[----:B------:R2:W0:Y:S01]  /*0930*/  @!UP5 SYNCS.EXCH.64 URZ, [UR13+0x68], UR10 ;  /* 0x0000680a0d3fd5b2 */ /* 0x0004220008000100 */
[----:B------:R-:W-:Y:S01]  /*0940*/  NOP ;  /* 0x0000000000007918 */ /* 0x000fe20000000000 */
[----:B-12---:R-:W-:Y:S05]  /*0950*/  @!P1 BRA `(.L_x_3) ;  /* 0x0000000000089947 */ /* 0x006fea0003800000 */
[----:B0--34-:R-:W-:Y:S01]  /*0960*/  UCGABAR_ARV ;  /* 0x00000000000079c7 */ /* 0x019fe20008000000 */
[----:B------:R-:W-:Y:S05]  /*0970*/  BRA `(.L_x_4) ;  /* 0x0000000000047947 */ /* 0x000fea0003800000 */
.L_x_3:
[----:B0--34-:R-:W-:Y:S01]  /*0980*/  NOP ;  /* 0x0000000000007918 */ /* 0x019fe20000000000 */
.L_x_4:
[----:B------:R-:W-:Y:S01]  /*0990*/  ULDC.64 UR4, c[0x0][0x598] ;  /* 0x0001660000047ab9 */ /* 0x000fe20000000a00 */
[----:B------:R-:W-:Y:S01]  /*09a0*/  ULDC.64 UR54, c[0x0][0x208] ;  /* 0x0000820000367ab9 */ /* 0x000fe20000000a00 */
[----:B------:R-:W-:-:S04]  /*09b0*/  ISETP.NE.U32.AND P0, PT, RZ, UR4, PT ;  /* 0x00000004ff007c0c */ /* 0x000fc8000bf05070 */
[----:B------:R-:W-:-:S13]  /*09c0*/  ISETP.NE.AND.EX P0, PT, RZ, UR5, PT, P0 ;  /* 0x00000005ff007c0c */ /* 0x000fda000bf05300 */
[----:B------:R-:W-:Y:S05]  /*09d0*/  @!P0 BRA `(.L_x_5) ;  /* 0x00000000001c8947 */ /* 0x000fea0003800000 */
[----:B------:R-:W0:Y:S02]  /*09e0*/  LDC.64 R4, c[0x0][0x598] ;  /* 0x00016600ff047b82 */ /* 0x000e240000000a00 */
[----:B0-----:R-:W2:Y:S02]  /*09f0*/  LDG.E.64 R4, desc[UR54][R4.64] ;  /* 0x0000003604047981 */ /* 0x001ea4000c1e1b00 */
[----:B--2---:R-:W-:-:S04]  /*0a00*/  ISETP.NE.U32.AND P0, PT, R4, RZ, PT ;  /* 0x000000ff0400720c */ /* 0x004fc80003f05070 */
[----:B------:R-:W-:-:S13]  /*0a10*/  ISETP.NE.AND.EX P0, PT, R5, RZ, PT, P0 ;  /* 0x000000ff0500720c */ /* 0x000fda0003f05300 */
[----:B------:R-:W-:Y:S05]  /*0a20*/  @!P0 BRA `(.L_x_5) ;  /* 0x0000000000088947 */ /* 0x000fea0003800000 */
[----:B------:R0:W5:Y:S01]  /*0a30*/  LD.E R88, desc[UR54][R4.64] ;  /* 0x0000003604587980 */ /* 0x000162000c101900 */
[----:B------:R-:W-:Y:S05]  /*0a40*/  BRA `(.L_x_6) ;  /* 0x0000000000247947 */ /* 0x000fea0003800000 */
.L_x_5:
[----:B------:R-:W-:Y:S02]  /*0a50*/  ULDC.64 UR4, c[0x0][0x588] ;  /* 0x0001620000047ab9 */ /* 0x000fe40000000a00 */
[----:B------:R-:W-:-:S04]  /*0a60*/  ISETP.NE.U32.AND P0, PT, RZ, UR4, PT ;  /* 0x00000004ff007c0c */ /* 0x000fc8000bf05070 */
[----:B------:R-:W-:-:S13]  /*0a70*/  ISETP.NE.AND.EX P0, PT, RZ, UR5, PT, P0 ;  /* 0x00000005ff007c0c */ /* 0x000fda000bf05300 */
[----:B------:R-:W-:Y:S05]  /*0a80*/  @!P0 BRA `(.L_x_7) ;  /* 0x00000000000c8947 */ /* 0x000fea0003800000 */
[----:B------:R-:W0:Y:S02]  /*0a90*/  LDC.64 R88, c[0x0][0x588] ;  /* 0x00016200ff587b82 */ /* 0x000e240000000a00 */
[----:B0-----:R1:W5:Y:S01]  /*0aa0*/  LDG.E R88, desc[UR54][R88.64] ;  /* 0x0000003658587981 */ /* 0x001362000c1e1900 */
[----:B------:R-:W-:Y:S05]  /*0ab0*/  BRA `(.L_x_6) ;  /* 0x0000000000087947 */ /* 0x000fea0003800000 */
.L_x_7:
[----:B------:R-:W-:Y:S02]  /*0ac0*/  ULDC UR4, c[0x0][0x580] ;  /* 0x0001600000047ab9 */ /* 0x000fe40000000800 */
[----:B------:R-:W-:-:S07]  /*0ad0*/  IMAD.U32 R88, RZ, RZ, UR4 ;  /* 0x00000004ff587e24 */ /* 0x000fce000f8e00ff */
.L_x_6:
[----:B------:R-:W-:Y:S02]  /*0ae0*/  ULDC.64 UR4, c[0x0][0x5a0] ;  /* 0x0001680000047ab9 */ /* 0x000fe40000000a00 */
[----:B------:R-:W-:-:S04]  /*0af0*/  ISETP.NE.U32.AND P0, PT, RZ, UR4, PT ;  /* 0x00000004ff007c0c */ /* 0x000fc8000bf05070 */
[----:B------:R-:W-:-:S13]  /*0b00*/  ISETP.NE.AND.EX P0, PT, RZ, UR5, PT, P0 ;  /* 0x00000005ff007c0c */ /* 0x000fda000bf05300 */
[----:B------:R-:W-:Y:S05]  /*0b10*/  @!P0 BRA `(.L_x_8) ;  /* 0x00000000001c8947 */ /* 0x000fea0003800000 */
[----:B0-----:R-:W0:Y:S02]  /*0b20*/  LDC.64 R4, c[0x0][0x5a0] ;  /* 0x00016800ff047b82 */ /* 0x001e240000000a00 */
[----:B0-----:R-:W2:Y:S02]  /*0b30*/  LDG.E.64 R4, desc[UR54][R4.64] ;  /* 0x0000003604047981 */ /* 0x001ea4000c1e1b00 */
[----:B--2---:R-:W-:-:S04]  /*0b40*/  ISETP.NE.U32.AND P0, PT, R4, RZ, PT ;  /* 0x000000ff0400720c */ /* 0x004fc80003f05070 */
[----:B------:R-:W-:-:S13]  /*0b50*/  ISETP.NE.AND.EX P0, PT, R5, RZ, PT, P0 ;  /* 0x000000ff0500720c */ /* 0x000fda0003f05300 */
[----:B------:R-:W-:Y:S05]  /*0b60*/  @!P0 BRA `(.L_x_8) ;  /* 0x0000000000088947 */ /* 0x000fea0003800000 */
[----:B-1----:R0:W5:Y:S01]  /*0b70*/  LD.E R89, desc[UR54][R4.64] ;  /* 0x0000003604597980 */ /* 0x002162000c101900 */
[----:B------:R-:W-:Y:S05]  /*0b80*/  BRA `(.L_x_9) ;  /* 0x0000000000247947 */ /* 0x000fea0003800000 */
.L_x_8:
[----:B------:R-:W-:Y:S02]  /*0b90*/  ULDC.64 UR4, c[0x0][0x590] ;  /* 0x0001640000047ab9 */ /* 0x000fe40000000a00 */
[----:B------:R-:W-:-:S04]  /*0ba0*/  ISETP.NE.U32.AND P0, PT, RZ, UR4, PT ;  /* 0x00000004ff007c0c */ /* 0x000fc8000bf05070 */
[----:B------:R-:W-:-:S13]  /*0bb0*/  ISETP.NE.AND.EX P0, PT, RZ, UR5, PT, P0 ;  /* 0x00000005ff007c0c */ /* 0x000fda000bf05300 */
[----:B------:R-:W-:Y:S05]  /*0bc0*/  @!P0 BRA `(.L_x_10) ;  /* 0x00000000000c8947 */ /* 0x000fea0003800000 */
[----:B0-----:R-:W1:Y:S02]  /*0bd0*/  LDC.64 R4, c[0x0][0x590] ;  /* 0x00016400ff047b82 */ /* 0x001e640000000a00 */
[----:B-1----:R1:W5:Y:S01]  /*0be0*/  LDG.E R89, desc[UR54][R4.64] ;  /* 0x0000003604597981 */ /* 0x002362000c1e1900 */
[----:B------:R-:W-:Y:S05]  /*0bf0*/  BRA `(.L_x_9) ;  /* 0x0000000000087947 */ /* 0x000fea0003800000 */
.L_x_10:
[----:B------:R-:W-:Y:S02]  /*0c00*/  ULDC UR4, c[0x0][0x584] ;  /* 0x0001610000047ab9 */ /* 0x000fe40000000800 */
[----:B-1----:R-:W-:-:S07]  /*0c10*/  IMAD.U32 R89, RZ, RZ, UR4 ;  /* 0x00000004ff597e24 */ /* 0x002fce000f8e00ff */
.L_x_9:
[----:B------:R-:W-:Y:S01]  /*0c20*/  ULDC UR4, c[0x0][0x65c] ;  /* 0x0001970000047ab9 */ /* 0x000fe20000000800 */
[----:B01----:R-:W0:Y:S01]  /*0c30*/  LDC.64 R4, c[0x0][0x650] ;  /* 0x00019400ff047b82 */ /* 0x003e220000000a00 */
[----:B------:R-:W-:Y:S01]  /*0c40*/  UISETP.NE.AND UP2, UPT, UR4, 0x1, UPT ;  /* 0x000000010400788c */ /* 0x000fe2000bf45270 */
[----:B------:R-:W-:Y:S01]  /*0c50*/  IMAD.MOV.U32 R18, RZ, RZ, -0x1 ;  /* 0xffffffffff127424 */ /* 0x000fe200078e00ff */
[----:B------:R-:W-:Y:S01]  /*0c60*/  UISETP.NE.AND UP0, UPT, UR19, 0x2, UPT ;  /* 0x000000021300788c */ /* 0x000fe2000bf05270 */
[----:B------:R-:W-:Y:S01]  /*0c70*/  IMAD.MOV.U32 R19, RZ, RZ, -0x1 ;  /* 0xffffffffff137424 */ /* 0x000fe200078e00ff */
[----:B------:R-:W-:-:S07]  /*0c80*/  UP2UR UR38, UPR, URZ, 0x4 ;  /* 0x000000043f267883 */ /* 0x000fce0008000000 */
[----:B------:R-:W-:Y:S01]  /*0c90*/  @UP2 ULDC UR12, c[0x0][0x10] ;  /* 0x00000400000c2ab9 */ /* 0x000fe20000000800 */
[----:B------:R-:W-:Y:S01]  /*0ca0*/  @UP2 UMOV UR4, UR8 ;  /* 0x0000000800042c82 */ /* 0x000fe20008000000 */
[----:B------:R-:W-:Y:S01]  /*0cb0*/  @UP2 UMOV UR5, URZ ;  /* 0x0000003f00052c82 */ /* 0x000fe20008000000 */
[----:B------:R-:W-:Y:S01]  /*0cc0*/  @!UP2 ULDC UR16, c[0x0][0xc] ;  /* 0x000003000010aab9 */ /* 0x000fe20000000800 */
[----:B------:R-:W-:Y:S01]  /*0cd0*/  @UP2 UIMAD.WIDE.U32 UR12, UR15, UR12, UR4 ;  /* 0x0000000c0f0c22a5 */ /* 0x000fe2000f8e0004 */
[----:B------:R-:W-:Y:S02]  /*0ce0*/  ULDC UR10, c[0x0][0xc] ;  /* 0x00000300000a7ab9 */ /* 0x000fe40000000800 */
[----:B------:R-:W-:Y:S01]  /*0cf0*/  @UP2 UMOV UR4, URZ ;  /* 0x0000003f00042c82 */ /* 0x000fe20008000000 */
[----:B------:R-:W-:Y:S01]  /*0d00*/  UMOV UR5, URZ ;  /* 0x0000003f00057c82 */ /* 0x000fe20008000000 */
[----:B------:R-:W-:Y:S01]  /*0d10*/  @UP2 UIADD3 UR18, UR13, UR4, URZ ;  /* 0x000000040d122290 */ /* 0x000fe2000fffe03f */
[----:B------:R-:W-:-:S02]  /*0d20*/  ULDC UR11, c[0x0][0x10] ;  /* 0x00000400000b7ab9 */ /* 0x000fc40000000800 */
[----:B------:R-:W-:Y:S01]  /*0d30*/  UMOV UR4, UR15 ;  /* 0x0000000f00047c82 */ /* 0x000fe20008000000 */
[----:B------:R-:W-:Y:S02]  /*0d40*/  UIMAD.WIDE.U32 UR10, UR10, UR11, URZ ;  /* 0x0000000b0a0a72a5 */ /* 0x000fe4000f8e003f */
[----:B------:R-:W-:Y:S01]  /*0d50*/  @!UP2 UIMAD.WIDE.U32 UR4, UR8, UR16, UR4 ;  /* 0x000000100804a2a5 */ /* 0x000fe2000f8e0004 */
[----:B------:R-:W-:Y:S02]  /*0d60*/  ULDC UR13, c[0x0][0x14] ;  /* 0x00000500000d7ab9 */ /* 0x000fe40000000800 */
[----:B------:R-:W-:Y:S02]  /*0d70*/  UIMAD.WIDE.U32 UR52, UR10, UR13, URZ ;  /* 0x0000000d0a3472a5 */ /* 0x000fe4000f8e003f */
[----:B------:R-:W-:Y:S02]  /*0d80*/  UIMAD UR37, UR11, UR13, URZ ;  /* 0x0000000d0b2572a4 */ /* 0x000fe4000f8e023f */
[----:B------:R-:W-:Y:S01]  /*0d90*/  @!UP2 UMOV UR12, UR4 ;  /* 0x00000004000cac82 */ /* 0x000fe20008000000 */
[----:B------:R-:W-:Y:S01]  /*0da0*/  @!UP2 UMOV UR18, UR5 ;  /* 0x000000050012ac82 */ /* 0x000fe20008000000 */
[----:B------:R-:W-:-:S02]  /*0db0*/  UIADD3 UR37, UR53, UR37, URZ ;  /* 0x0000002535257290 */ /* 0x000fc4000fffe03f */
[----:B------:R-:W-:-:S04]  /*0dc0*/  UIADD3 UR4, UP1, UR12, UR52, URZ ;  /* 0x000000340c047290 */ /* 0x000fc8000ff3e03f */
[----:B------:R-:W-:Y:S02]  /*0dd0*/  UIADD3.X UR5, UR18, UR37, URZ, UP1, !UPT ;  /* 0x0000002512057290 */ /* 0x000fe40008ffe43f */
[----:B------:R-:W-:Y:S02]  /*0de0*/  USEL UR4, UR4, UR12, !UP0 ;  /* 0x0000000c04047287 */ /* 0x000fe4000c000000 */
[----:B------:R-:W-:-:S04]  /*0df0*/  USEL UR5, UR5, UR18, !UP0 ;  /* 0x0000001205057287 */ /* 0x000fc8000c000000 */
[----:B0-----:R-:W-:Y:S01]  /*0e00*/  ISETP.LE.U32.AND P0, PT, R4, UR4, PT ;  /* 0x0000000404007c0c */ /* 0x001fe2000bf03070 */
[----:B------:R-:W-:Y:S01]  /*0e10*/  IMAD.U32 R16, RZ, RZ, UR4 ;  /* 0x00000004ff107e24 */ /* 0x000fe2000f8e00ff */
[----:B------:R-:W-:Y:S01]  /*0e20*/  PRMT R4, RZ, 0x7610, R4 ;  /* 0x00007610ff047816 */ /* 0x000fe20000000004 */
[----:B------:R-:W-:Y:S02]  /*0e30*/  IMAD.U32 R2, RZ, RZ, UR5 ;  /* 0x00000005ff027e24 */ /* 0x000fe4000f8e00ff */
[----:B------:R-:W-:-:S03]  /*0e40*/  IMAD.U32 R17, RZ, RZ, UR5 ;  /* 0x00000005ff117e24 */ /* 0x000fc6000f8e00ff */
[----:B------:R-:W-:Y:S01]  /*0e50*/  ISETP.GE.U32.AND.EX P0, PT, R2, R5, PT, P0 ;  /* 0x000000050200720c */ /* 0x000fe20003f06100 */
[----:B------:R-:W-:-:S12]  /*0e60*/  IMAD.MOV.U32 R2, RZ, RZ, -0x1 ;  /* 0xffffffffff027424 */ /* 0x000fd800078e00ff */
[----:B------:R-:W-:Y:S05]  /*0e70*/  @P0 BRA `(.L_x_11) ;  /* 0x0000000400500947 */ /* 0x000fea0003800000 */
[----:B------:R-:W-:Y:S01]  /*0e80*/  ULDC.64 UR18, c[0x0][0x628] ;  /* 0x00018a0000127ab9 */ /* 0x000fe20000000a00 */
[C---:B------:R-:W-:Y:S01]  /*0e90*/  R2UR UR20, R16.reuse ;  /* 0x00000000101472ca */ /* 0x040fe200000e0000 */
[----:B------:R-:W-:Y:S01]  /*0ea0*/  ULDC UR16, c[0x0][0x630] ;  /* 0x00018c0000107ab9 */ /* 0x000fe20000000800 */
[----:B------:R-:W-:Y:S02]  /*0eb0*/  ISETP.NE.U32.AND P0, PT, RZ, UR18, PT ;  /* 0x00000012ff007c0c */ /* 0x000fe4000bf05070 */
[----:B------:R-:W-:Y:S02]  /*0ec0*/  R2UR UR4, R16 ;  /* 0x00000000100472ca */ /* 0x000fe400000e0000 */
[----:B------:R-:W-:Y:S02]  /*0ed0*/  ISETP.NE.AND.EX P0, PT, RZ, UR19, PT, P0 ;  /* 0x00000013ff007c0c */ /* 0x000fe4000bf05300 */
[----:B------:R-:W-:-:S11]  /*0ee0*/  R2UR UR5, R17 ;  /* 0x00000000110572ca */ /* 0x000fd600000e0000 */
[----:B------:R-:W-:Y:S05]  /*0ef0*/  @!P0 BRA `(.L_x_12) ;  /* 0x0000000000308947 */ /* 0x000fea0003800000 */
[----:B------:R-:W-:Y:S01]  /*0f00*/  R2UR UR4, R16 ;  /* 0x00000000100472ca */ /* 0x000fe200000e0000 */
[----:B------:R-:W-:Y:S01]  /*0f10*/  ULDC UR12, c[0x0][0x634] ;  /* 0x00018d00000c7ab9 */ /* 0x000fe20000000800 */
[----:B------:R-:W-:-:S11]  /*0f20*/  R2UR UR15, R17 ;  /* 0x00000000110f72ca */ /* 0x000fd600000e0000 */
[----:B------:R-:W-:-:S04]  /*0f30*/  UIADD3 UR12, UP1, UR4, UR12, URZ ;  /* 0x0000000c040c7290 */ /* 0x000fc8000ff3e03f */
[----:B------:R-:W-:-:S04]  /*0f40*/  UIADD3.X UR15, URZ, UR15, URZ, UP1, !UPT ;  /* 0x0000000f3f0f7290 */ /* 0x000fc80008ffe43f */
[----:B------:R-:W-:-:S04]  /*0f50*/  UIMAD.WIDE.U32 UR4, UR15, UR18, URZ ;  /* 0x000000120f0472a5 */ /* 0x000fc8000f8e003f */
[----:B------:R-:W-:Y:S02]  /*0f60*/  UIMAD.WIDE.U32 UR10, UP1, UR12, UR19, UR4 ;  /* 0x000000130c0a72a5 */ /* 0x000fe4000f820004 */
[----:B------:R-:W-:Y:S02]  /*0f70*/  UIMAD.WIDE.U32 UR4, UR12, UR18, URZ ;  /* 0x000000120c0472a5 */ /* 0x000fe4000f8e003f */
[----:B------:R-:W-:Y:S02]  /*0f80*/  UIADD3.X UR13, URZ, URZ, URZ, UP1, !UPT ;  /* 0x0000003f3f0d7290 */ /* 0x000fe40008ffe43f */
[----:B------:R-:W-:Y:S01]  /*0f90*/  UIADD3 URZ, UP1, UR5, UR10, URZ ;  /* 0x0000000a053f7290 */ /* 0x000fe2000ff3e03f */
[----:B------:R-:W-:-:S03]  /*0fa0*/  UMOV UR12, UR11 ;  /* 0x0000000b000c7c82 */ /* 0x000fc60008000000 */
[----:B------:R-:W-:-:S12]  /*0fb0*/  UIMAD.WIDE.U32.X UR4, UR15, UR19, UR12, UP1 ;  /* 0x000000130f0472a5 */ /* 0x000fd800088e040c */
.L_x_12:
[----:B------:R-:W-:Y:S01]  /*0fc0*/  USHF.R.U64 UR4, UR4, UR16, UR5 ;  /* 0x0000001004047299 */ /* 0x000fe20008001205 */
[----:B------:R-:W-:Y:S01]  /*0fd0*/  R2UR UR11, R17 ;  /* 0x00000000110b72ca */ /* 0x000fe200000e0000 */
[----:B------:R-:W-:Y:S02]  /*0fe0*/  USHF.R.U32.HI UR5, URZ, UR16, UR5 ;  /* 0x000000103f057299 */ /* 0x000fe40008011605 */
[----:B------:R-:W-:Y:S01]  /*0ff0*/  UIADD3 UR12, UP1, URZ, -UR4, URZ ;  /* 0x800000043f0c7290 */ /* 0x000fe2000ff3e03f */
[----:B------:R-:W-:Y:S01]  /*1000*/  ULDC.64 UR18, c[0x0][0x620] ;  /* 0x0001880000127ab9 */ /* 0x000fe20000000a00 */
[----:B------:R-:W-:Y:S02]  /*1010*/  UISETP.NE.AND UP2, UPT, UR38, URZ, UPT ;  /* 0x0000003f2600728c */ /* 0x000fe4000bf45270 */
[----:B------:R-:W-:Y:S01]  /*1020*/  UIADD3.X UR5, URZ, ~UR5, URZ, UP1, !UPT ;  /* 0x800000053f057290 */ /* 0x000fe20008ffe43f */
[----:B------:R-:W-:Y:S01]  /*1030*/  UMOV UR10, UR20 ;  /* 0x00000014000a7c82 */ /* 0x000fe20008000000 */
[----:B------:R-:W-:-:S02]  /*1040*/  ULDC UR13, c[0x0][0x618] ;  /* 0x00018600000d7ab9 */ /* 0x000fc40000000800 */
[----:B------:R-:W-:Y:S02]  /*1050*/  UIMAD UR5, UR5, UR18, URZ ;  /* 0x00000012050572a4 */ /* 0x000fe4000f8e023f */
[----:B------:R-:W-:Y:S02]  /*1060*/  UIMAD.WIDE.U32 UR10, UR12, UR18, UR10 ;  /* 0x000000120c0a72a5 */ /* 0x000fe4000f8e000a */
[----:B------:R-:W-:Y:S02]  /*1070*/  UIMAD UR12, UR12, UR19, UR5 ;  /* 0x000000130c0c72a4 */ /* 0x000fe4000f8e0205 */
[----:B------:R-:W-:Y:S02]  /*1080*/  @UP2 UIMAD UR7, UR17, UR9, UR8 ;  /* 0x00000009110722a4 */ /* 0x000fe4000f8e0208 */
[----:B------:R-:W-:Y:S01]  /*1090*/  UIADD3 UR11, UR11, UR12, URZ ;  /* 0x0000000c0b0b7290 */ /* 0x000fe2000fffe03f */
[----:B------:R-:W-:Y:S01]  /*10a0*/  ULDC.64 UR8, c[0x0][0x640] ;  /* 0x0001900000087ab9 */ /* 0x000fe20000000a00 */
[----:B------:R-:W-:-:S02]  /*10b0*/  ULDC UR15, c[0x0][0x608] ;  /* 0x00018200000f7ab9 */ /* 0x000fc40000000800 */
[----:B------:R-:W-:Y:S01]  /*10c0*/  USHF.R.U64 UR20, UR10, UR13, UR11 ;  /* 0x0000000d0a147299 */ /* 0x000fe2000800120b */
[----:B------:R-:W-:Y:S01]  /*10d0*/  ISETP.NE.U32.AND P0, PT, RZ, UR8, PT ;  /* 0x00000008ff007c0c */ /* 0x000fe2000bf05070 */
[----:B------:R-:W-:Y:S01]  /*10e0*/  USHF.R.U32.HI UR11, URZ, UR13, UR11 ;  /* 0x0000000d3f0b7299 */ /* 0x000fe2000801160b */
[----:B------:R-:W-:Y:S02]  /*10f0*/  ULDC UR21, c[0x0][0x658] ;  /* 0x0001960000157ab9 */ /* 0x000fe40000000800 */
[----:B------:R-:W-:Y:S01]  /*1100*/  ISETP.NE.AND.EX P0, PT, RZ, UR9, PT, P0 ;  /* 0x00000009ff007c0c */ /* 0x000fe2000bf05300 */
[----:B------:R-:W-:Y:S02]  /*1110*/  USHF.R.U64 UR25, UR20, UR15, UR11 ;  /* 0x0000000f14197299 */ /* 0x000fe4000800120b */
[----:B------:R-:W-:Y:S01]  /*1120*/  USHF.R.U32.HI UR11, URZ, UR15, UR11 ;  /* 0x0000000f3f0b7299 */ /* 0x000fe2000801160b */
[----:B------:R-:W-:Y:S01]  /*1130*/  UMOV UR10, 0xffffffff ;  /* 0xffffffff000a7882 */ /* 0x000fe20000000000 */
[----:B------:R-:W-:Y:S01]  /*1140*/  ULDC UR5, c[0x0][0x600] ;  /* 0x0001800000057ab9 */ /* 0x000fe20000000800 */
[----:B------:R-:W-:-:S02]  /*1150*/  USHF.L.U32 UR10, UR10, UR21, URZ ;  /* 0x000000150a0a7299 */ /* 0x000fc4000800063f */
[----:B------:R-:W-:Y:S02]  /*1160*/  USHF.R.U64 UR26, UR25, UR21, UR11 ;  /* 0x00000015191a7299 */ /* 0x000fe4000800120b */
[----:B------:R-:W-:Y:S02]  /*1170*/  ULOP3.LUT UR15, URZ, UR10, URZ, 0x33, !UPT ;  /* 0x0000000a3f0f7292 */ /* 0x000fe4000f8e333f */
[----:B------:R-:W-:Y:S02]  /*1180*/  UIADD3 UR19, UR5, -0x1, URZ ;  /* 0xffffffff05137890 */ /* 0x000fe4000fffe03f */
[----:B------:R-:W-:Y:S01]  /*1190*/  USHF.R.U32.HI UR11, URZ, UR21, UR11 ;  /* 0x000000153f0b7299 */ /* 0x000fe2000801160b */
[----:B------:R-:W-:Y:S01]  /*11a0*/  ULDC UR22, c[0x0][0x648] ;  /* 0x0001920000167ab9 */ /* 0x000fe20000000800 */
[----:B------:R-:W-:Y:S01]  /*11b0*/  ULDC UR23, c[0x0][0x638] ;  /* 0x00018e0000177ab9 */ /* 0x000fe20000000800 */
[----:B------:R-:W-:Y:S01]  /*11c0*/  UMOV UR24, 0x1 ;  /* 0x0000000100187882 */ /* 0x000fe20000000000 */
[----:B------:R-:W-:Y:S01]  /*11d0*/  UMOV UR10, UR26 ;  /* 0x0000001a000a7c82 */ /* 0x000fe20008000000 */
[----:B------:R-:W-:Y:S07]  /*11e0*/  @!P0 BRA `(.L_x_13) ;  /* 0x0000000000308947 */ /* 0x000fee0003800000 */
[----:B------:R-:W-:Y:S02]  /*11f0*/  ULDC UR16, c[0x0][0x64c] ;  /* 0x0001930000107ab9 */ /* 0x000fe40000000800 */
        /* <DEDUP_REMOVED lines=8> */
[----:B------:R-:W-:-:S07]  /*1280*/  UIMAD.WIDE.U32.X UR8, UR18, UR9, UR16, UP1 ;  /* 0x00000009120872a5 */ /* 0x000fce00088e0410 */
[----:B------:R-:W-:Y:S01]  /*1290*/  UMOV UR10, UR8 ;  /* 0x00000008000a7c82 */ /* 0x000fe20008000000 */
[----:B------:R-:W-:-:S05]  /*12a0*/  UMOV UR11, UR9 ;  /* 0x00000009000b7c82 */ /* 0x000fca0008000000 */
.L_x_13:
[----:B------:R-:W-:Y:S01]  /*12b0*/  USHF.R.U64 UR9, UR10, UR22, UR11 ;  /* 0x000000160a097299 */ /* 0x000fe2000800120b */
[----:B------:R-:W-:Y:S01]  /*12c0*/  IMAD.MOV.U32 R4, RZ, RZ, 0x1 ;  /* 0x00000001ff047424 */ /* 0x000fe200078e00ff */
[----:B------:R-:W-:Y:S01]  /*12d0*/  USHF.L.U32 UR8, UR24, UR21, URZ ;  /* 0x0000001518087299 */ /* 0x000fe2000800063f */
[----:B------:R-:W-:Y:S01]  /*12e0*/  IMAD.U32 R19, RZ, RZ, UR4 ;  /* 0x00000004ff137e24 */ /* 0x000fe2000f8e00ff */
[----:B------:R-:W-:Y:S02]  /*12f0*/  ULOP3.LUT UR15, UR25, UR15, URZ, 0xc0, !UPT ;  /* 0x0000000f190f7292 */ /* 0x000fe4000f8ec03f */
[----:B------:R-:W-:Y:S02]  /*1300*/  UIADD3 UR10, -UR9, URZ, URZ ;  /* 0x0000003f090a7290 */ /* 0x000fe4000fffe13f */
[----:B------:R-:W-:Y:S02]  /*1310*/  UIMAD UR15, UR8, UR9, UR15 ;  /* 0x00000009080f72a4 */ /* 0x000fe4000f8e020f */
[----:B------:R-:W-:-:S02]  /*1320*/  ULOP3.LUT UR19, UR20, UR19, URZ, 0xc0, !UPT ;  /* 0x0000001314137292 */ /* 0x000fc4000f8ec03f */
[----:B------:R-:W-:Y:S01]  /*1330*/  UIMAD UR8, UR10, UR23, UR26 ;  /* 0x000000170a0872a4 */ /* 0x000fe2000f8e021a */
[----:B------:R-:W-:Y:S01]  /*1340*/  ULDC UR9, c[0x0][0x610] ;  /* 0x0001840000097ab9 */ /* 0x000fe20000000800 */
[----:B------:R-:W-:Y:S02]  /*1350*/  UISETP.NE.AND UP1, UPT, UR38, URZ, UPT ;  /* 0x0000003f2600728c */ /* 0x000fe4000bf25270 */
[----:B------:R-:W-:Y:S02]  /*1360*/  UIMAD UR7, UR15, UR9, UR7 ;  /* 0x000000090f0772a4 */ /* 0x000fe4000f8e0207 */
[----:B------:R-:W-:-:S04]  /*1370*/  UIMAD UR8, UR8, UR5, UR19 ;  /* 0x00000005080872a4 */ /* 0x000fc8000f8e0213 */
[----:B------:R-:W-:Y:S02]  /*1380*/  USEL UR5, UR8, UR7, !UP1 ;  /* 0x0000000708057287 */ /* 0x000fe4000c800000 */
[----:B------:R-:W-:-:S04]  /*1390*/  USEL UR7, UR7, UR8, !UP1 ;  /* 0x0000000807077287 */ /* 0x000fc8000c800000 */
[----:B------:R-:W-:Y:S02]  /*13a0*/  IMAD.U32 R2, RZ, RZ, UR5 ;  /* 0x00000005ff027e24 */ /* 0x000fe4000f8e00ff */
[----:B------:R-:W-:-:S07]  /*13b0*/  IMAD.U32 R18, RZ, RZ, UR7 ;  /* 0x00000007ff127e24 */ /* 0x000fce000f8e00ff */
.L_x_11:
[----:B------:R-:W-:Y:S05]  /*13c0*/  @!P1 BRA `(.L_x_14) ;  /* 0x00000000000c9947 */ /* 0x000fea0003800000 */
[----:B------:R-:W-:Y:S01]  /*13d0*/  UCGABAR_WAIT ;  /* 0x0000000000007dc7 */ /* 0x000fe20008000000 */
[----:B------:R-:W-:Y:S01]  /*13e0*/  CCTL.IVALL ;  /* 0x00000000ff00798f */ /* 0x000fe20002000000 */
[----:B------:R-:W-:Y:S05]  /*13f0*/  BRA `(.L_x_15) ;  /* 0x0000000000047947 */ /* 0x000fea0003800000 */
.L_x_14:
[----:B------:R-:W-:Y:S06]  /*1400*/  BAR.SYNC.DEFER_BLOCKING 0x0 ;  /* 0x0000000000007b1d */ /* 0x000fec0000010000 */
.L_x_15:
[----:B------:R-:W-:Y:S02]  /*1410*/  ULDC UR4, c[0x0][0x28c] ;  /* 0x0000a30000047ab9 */ /* 0x000fe40000000800 */
[----:B------:R-:W-:-:S04]  /*1420*/  UIADD3 UR4, UR4, 0x1f, URZ ;  /* 0x0000001f04047890 */ /* 0x000fc8000fffe03f */
[----:B------:R-:W-:-:S04]  /*1430*/  USHF.R.S32.HI UR5, URZ, 0x1f, UR4 ;  /* 0x0000001f3f057899 */ /* 0x000fc80008011404 */
[----:B------:R-:W-:-:S04]  /*1440*/  ULEA.HI UR5, UR5, UR4, URZ, 0x5 ;  /* 0x0000000405057291 */ /* 0x000fc8000f8f283f */
[----:B------:R-:W-:Y:S01]  /*1450*/  USHF.R.S32.HI UR39, URZ, 0x5, UR5 ;  /* 0x000000053f277899 */ /* 0x000fe20008011405 */
[----:B------:R-:W-:Y:S11]  /*1460*/  @!P2 BRA `(.L_x_16) ;  /* 0x0000005400b0a947 */ /* 0x000ff60003800000 */
[----:B------:R-:W-:-:S06]  /*1470*/  UISETP.GT.U32.AND UP1, UPT, UR14, 0x1, UPT ;  /* 0x000000010e00788c */ /* 0x000fcc000bf24070 */
[----:B------:R-:W-:-:S13]  /*1480*/  PLOP3.LUT P0, PT, PT, PT, UP1, 0x80, 0x0 ;  /* 0x000000000000781c */ /* 0x000fda0003f0f018 */
[----:B------:R-:W-:Y:S05]  /*1490*/  @P0 EXIT ;  /* 0x000000000000094d */ /* 0x000fea0003800000 */
.L_x_17:
[----:B------:R-:W-:-:S08]  /*14a0*/  NOP ;  /* 0x0000000000007918 */ /* 0x000fd00000000000 */
[----:B------:R-:W0:Y:S02]  /*14b0*/  USETMAXREG.TRY_ALLOC.CTAPOOL UP1, 0xe8 ;  /* 0x000000e8000079c8 */ /* 0x000e240008020600 */
[----:B0-----:R-:W-:-:S13]  /*14c0*/  PLOP3.LUT P0, PT, PT, PT, UP1, 0x80, 0x0 ;  /* 0x000000000000781c */ /* 0x001fda0003f0f018 */
[----:B------:R-:W-:Y:S05]  /*14d0*/  @!P0 BRA `(.L_x_17) ;  /* 0xfffffffc00f08947 */ /* 0x000fea000383ffff */
[----:B------:R-:W-:-:S13]  /*14e0*/  LOP3.LUT P0, RZ, R4, 0xff, RZ, 0xc0, !PT ;  /* 0x000000ff04ff7812 */ /* 0x000fda000780c0ff */
[----:B------:R-:W-:Y:S05]  /*14f0*/  @!P0 EXIT ;  /* 0x000000000000894d */ /* 0x000fea0003800000 */
[----:B------:R-:W0:Y:S01]  /*1500*/  S2UR UR5, SR_CgaCtaId ;  /* 0x00000000000579c3 */ /* 0x000e220000008800 */
[CC--:B------:R-:W-:Y:S01]  /*1510*/  LEA.HI R0, R6.reuse, R3.reuse, RZ, 0x2 ;  /* 0x0000000306007211 */ /* 0x0c0fe200078f10ff */
[----:B------:R-:W-:Y:S01]  /*1520*/  UMOV UR42, 0x400 ;  /* 0x00000400002a7882 */ /* 0x000fe20000000000 */
[----:B------:R-:W-:Y:S01]  /*1530*/  LEA.HI R6, R6, R3, RZ, 0x5 ;  /* 0x0000000306067211 */ /* 0x000fe200078f28ff */
[----:B------:R-:W-:Y:S01]  /*1540*/  USHF.R.U32.HI UR4, URZ, 0x2, UR39 ;  /* 0x000000023f047899 */ /* 0x000fe20008011627 */
[--C-:B------:R-:W-:Y:S01]  /*1550*/  SHF.R.S32.HI R90, RZ, 0x2, R0.reuse ;  /* 0x00000002ff5a7819 */ /* 0x100fe20000011400 */
[----:B------:R-:W-:Y:S01]  /*1560*/  ULOP3.LUT UR45, UR39, 0x3, URZ, 0xc0, !UPT ;  /* 0x00000003272d7892 */ /* 0x000fe2000f8ec03f */
[----:B------:R-:W-:Y:S01]  /*1570*/  SHF.R.S32.HI R5, RZ, 0x1f, R0 ;  /* 0x0000001fff057819 */ /* 0x000fe20000011400 */
[----:B------:R-:W1:Y:S01]  /*1580*/  LDC.64 R8, c[0x0][0x5c8] ;  /* 0x00017200ff087b82 */ /* 0x000e620000000a00 */
[----:B------:R-:W-:Y:S01]  /*1590*/  LOP3.LUT R0, R0, 0xfffffffc, RZ, 0xc0, !PT ;  /* 0xfffffffc00007812 */ /* 0x000fe200078ec0ff */
[----:B------:R-:W-:Y:S01]  /*15a0*/  UISETP.LT.AND UP1, UPT, UR39, 0x1, UPT ;  /* 0x000000012700788c */ /* 0x000fe2000bf21270 */
[----:B------:R-:W-:Y:S01]  /*15b0*/  LEA.HI R5, R5, R90, RZ, 0x3 ;  /* 0x0000005a05057211 */ /* 0x000fe200078f18ff */
[----:B------:R-:W-:-:S02]  /*15c0*/  ULOP3.LUT UR4, UR4, 0x1, URZ, 0xc0, !UPT ;  /* 0x0000000104047892 */ /* 0x000fc4000f8ec03f */
[----:B------:R-:W-:Y:S01]  /*15d0*/  IMAD.IADD R3, R3, 0x1, -R0 ;  /* 0x0000000103037824 */ /* 0x000fe200078e0a00 */
[----:B------:R-:W-:Y:S01]  /*15e0*/  LOP3.LUT R5, R5, 0xfffffff8, RZ, 0xc0, !PT ;  /* 0xfffffff805057812 */ /* 0x000fe200078ec0ff */
[----:B------:R-:W2:Y:S01]  /*15f0*/  LDC R96, c[0x0][0x288] ;  /* 0x0000a200ff607b82 */ /* 0x000ea20000000800 */
[----:B------:R-:W-:Y:S01]  /*1600*/  VIADD R0, R97, 0xffffffff ;  /* 0xffffffff61007836 */ /* 0x000fe20000000000 */
[----:B------:R-:W-:Y:S01]  /*1610*/  ULDC UR44, c[0x0][0x658] ;  /* 0x00019600002c7ab9 */ /* 0x000fe20000000800 */
[----:B------:R-:W-:Y:S01]  /*1620*/  IMAD.SHL.U32 R92, R3, 0x2, RZ ;  /* 0x00000002035c7824 */ /* 0x000fe200078e00ff */
[----:B------:R-:W-:Y:S01]  /*1630*/  UMOV UR6, 0xffffffff ;  /* 0xffffffff00067882 */ /* 0x000fe20000000000 */
[----:B------:R-:W-:Y:S01]  /*1640*/  IMAD.IADD R90, R90, 0x1, -R5 ;  /* 0x000000015a5a7824 */ /* 0x000fe200078e0a05 */
[C---:B------:R-:W-:Y:S01]  /*1650*/  ISETP.NE.AND P0, PT, R0.reuse, RZ, PT ;  /* 0x000000ff0000720c */ /* 0x040fe20003f05270 */
[----:B------:R-:W-:Y:S01]  /*1660*/  IMAD.SHL.U32 R0, R0, 0x8, RZ ;  /* 0x0000000800007824 */ /* 0x000fe200078e00ff */
[----:B0-----:R-:W-:Y:S01]  /*1670*/  ULEA UR42, UR5, UR42, 0x18 ;  /* 0x0000002a052a7291 */ /* 0x001fe2000f8ec03f */
[----:B------:R-:W-:Y:S01]  /*1680*/  SHF.R.S32.HI R5, RZ, 0x5, R6 ;  /* 0x00000005ff057819 */ /* 0x000fe20000011406 */
[----:B------:R-:W-:Y:S01]  /*1690*/  ULDC UR8, c[0x0][0x284] ;  /* 0x0000a10000087ab9 */ /* 0x000fe20000000800 */
[--C-:B------:R-:W-:Y:S01]  /*16a0*/  SHF.R.S32.HI R91, RZ, 0x1f, R90.reuse ;  /* 0x0000001fff5b7819 */ /* 0x100fe2000001145a */
[----:B------:R-:W-:Y:S01]  /*16b0*/  UIADD3 UR50, UR42, 0x50, URZ ;  /* 0x000000502a327890 */ /* 0x000fe2000fffe03f */
[----:B------:R-:W-:Y:S01]  /*16c0*/  LOP3.LUT R0, R0, 0x8, RZ, 0xc0, !PT ;  /* 0x0000000800007812 */ /* 0x000fe200078ec0ff */
[C-C-:B------:R-:W-:Y:S01]  /*16d0*/  IMAD R99, R5.reuse, -0x10, -R90.reuse ;  /* 0xfffffff005637824 */ /* 0x140fe200078e0a5a */
[----:B------:R-:W-:Y:S01]  /*16e0*/  USEL UR45, UR45, URZ, !UP0 ;  /* 0x0000003f2d2d7287 */ /* 0x000fe2000c000000 */
[----:B------:R-:W-:Y:S01]  /*16f0*/  IMAD.WIDE R90, R5, 0x10, R90 ;  /* 0x00000010055a7825 */ /* 0x000fe200078e025a */
[----:B------:R-:W-:Y:S01]  /*1700*/  USEL UR46, UR39, 0x1, UP1 ;  /* 0x00000001272e7887 */ /* 0x000fe20008800000 */
[C---:B-1----:R-:W-:Y:S01]  /*1710*/  SHF.L.U64.HI R94, R8.reuse, 0x3, R9 ;  /* 0x00000003085e7819 */ /* 0x042fe20000010209 */
[----:B------:R-:W-:Y:S01]  /*1720*/  USHF.L.U32 UR6, UR6, UR44, URZ ;  /* 0x0000002c06067299 */ /* 0x000fe2000800063f */
[----:B------:R-:W-:Y:S01]  /*1730*/  IMAD.SHL.U32 R95, R8, 0x8, RZ ;  /* 0x00000008085f7824 */ /* 0x000fe200078e00ff */
[----:B------:R-:W-:Y:S01]  /*1740*/  UISETP.EQ.U32.AND UP0, UPT, UR4, 0x1, !UP0 ;  /* 0x000000010400788c */ /* 0x000fe2000c702070 */
[----:B------:R-:W-:Y:S01]  /*1750*/  SEL R100, RZ, 0x1, P0 ;  /* 0x00000001ff647807 */ /* 0x000fe20000000000 */
[----:B------:R-:W-:Y:S01]  /*1760*/  VIADD R99, R99, UR8 ;  /* 0x0000000863637c36 */ /* 0x000fe20008000000 */
[----:B------:R-:W-:Y:S01]  /*1770*/  LEA R97, R97, UR50, 0x3 ;  /* 0x0000003261617c11 */ /* 0x000fe2000f8e18ff */
[----:B--2---:R-:W-:Y:S01]  /*1780*/  IMAD R96, R3, -0x2, R96 ;  /* 0xfffffffe03607824 */ /* 0x004fe200078e0260 */
[C---:B------:R-:W-:Y:S01]  /*1790*/  LOP3.LUT R101, R0.reuse, 0x8, RZ, 0x3c, !PT ;  /* 0x0000000800657812 */ /* 0x040fe200078e3cff */
[----:B------:R-:W-:Y:S01]  /*17a0*/  ULDC UR43, c[0x0][0x600] ;  /* 0x00018000002b7ab9 */ /* 0x000fe20000000800 */
[----:B------:R-:W-:Y:S01]  /*17b0*/  LOP3.LUT R98, R0, 0x18, RZ, 0x3c, !PT ;  /* 0x0000001800627812 */ /* 0x000fe200078e3cff */
[----:B------:R-:W-:Y:S01]  /*17c0*/  UMOV UR7, 0x1 ;  /* 0x0000000100077882 */ /* 0x000fe20000000000 */
[----:B------:R-:W-:Y:S01]  /*17d0*/  SHF.R.S32.HI R93, RZ, 0x1f, R92 ;  /* 0x0000001fff5d7819 */ /* 0x000fe2000001145c */
[----:B------:R-:W-:-:S02]  /*17e0*/  ULOP3.LUT UR49, UR36, 0x1, URZ, 0xfc, !UPT ;  /* 0x0000000124317892 */ /* 0x000fc4000f8efc3f */
[----:B------:R-:W-:Y:S02]  /*17f0*/  USHF.L.U32 UR40, UR39, 0x1, URZ ;  /* 0x0000000127287899 */ /* 0x000fe4000800063f */
[----:B------:R-:W-:Y:S02]  /*1800*/  USHF.L.U64.HI UR41, UR52, 0x1, UR37 ;  /* 0x0000000134297899 */ /* 0x000fe40008010225 */
[----:B------:R-:W-:Y:S02]  /*1810*/  UIADD3 UR43, UR43, -0x1, URZ ;  /* 0xffffffff2b2b7890 */ /* 0x000fe4000fffe03f */
[----:B------:R-:W-:Y:S02]  /*1820*/  USHF.L.U32 UR44, UR7, UR44, URZ ;  /* 0x0000002c072c7299 */ /* 0x000fe4000800063f */
[----:B------:R-:W-:Y:S02]  /*1830*/  UIADD3 UR46, -UR46, UR39, URZ ;  /* 0x000000272e2e7290 */ /* 0x000fe4000fffe13f */
[----:B------:R-:W-:-:S02]  /*1840*/  ULOP3.LUT UR47, URZ, UR6, URZ, 0x33, !UPT ;  /* 0x000000063f2f7292 */ /* 0x000fc4000f8e333f */
[----:B------:R-:W-:-:S12]  /*1850*/  USEL UR48, URZ, 0x1, !UP0 ;  /* 0x000000013f307887 */ /* 0x000fd8000c000000 */
.L_x_165:
[----:B------:R-:W-:-:S04]  /*1860*/  SHF.L.U32 R0, R100, 0x1f, RZ ;  /* 0x0000001f64007819 */ /* 0x000fc800000006ff */
[----:B------:R-:W0:Y:S02]  /*1870*/  SYNCS.PHASECHK.TRANS64.TRYWAIT P0, [R97+URZ+-0x8], R0 ;  /* 0xfffff800610075a7 */ /* 0x000e24000800017f */
[----:B012345:R-:W-:Y:S05]  /*1880*/  @!P0 BRA `(.L_x_18) ;  /* 0x0000006000f88947 */ /* 0x03ffea0003800000 */
.L_x_187:
[----:B------:R-:W-:Y:S02]  /*1890*/  ULDC UR4, c[0x0][0x28c] ;  /* 0x0000a30000047ab9 */ /* 0x000fe40000000800 */
[----:B------:R-:W-:-:S13]  /*18a0*/  ISETP.LT.AND P0, PT, RZ, UR4, PT ;  /* 0x00000004ff007c0c */ /* 0x000fda000bf01270 */
[----:B------:R-:W-:Y:S05]  /*18b0*/  @P0 BRA `(.L_x_19) ;  /* 0x0000000000400947 */ /* 0x000fea0003800000 */
[----:B0-----:R-:W-:Y:S01]  /*18c0*/  MOV R0, 0x0 ;  /* 0x0000000000007802 */ /* 0x001fe20000000f00 */
[----:B------:R-:W-:Y:S01]  /*18d0*/  ULDC.64 UR4, c[0x4][0x68] ;  /* 0x01001a0000047ab9 */ /* 0x000fe20000000a00 */
[----:B------:R-:W-:Y:S01]  /*18e0*/  ULDC.64 UR6, c[0x4][0x8] ;  /* 0x0100020000067ab9 */ /* 0x000fe20000000a00 */
[----:B------:R-:W-:Y:S01]  /*18f0*/  IMAD.U32 R4, RZ, RZ, UR4 ;  /* 0x00000004ff047e24 */ /* 0x000fe2000f8e00ff */
[----:B------:R0:W1:Y:S01]  /*1900*/  LDC.64 R14, c[0x4][R0] ;  /* 0x01000000000e7b82 */ /* 0x0000620000000a00 */
[----:B------:R-:W-:Y:S01]  /*1910*/  IMAD.U32 R5, RZ, RZ, UR5 ;  /* 0x00000005ff057e24 */ /* 0x000fe2000f8e00ff */
[----:B------:R-:W-:Y:S01]  /*1920*/  ULDC.64 UR4, c[0x4][0x70] ;  /* 0x01001c0000047ab9 */ /* 0x000fe20000000a00 */
[----:B------:R-:W-:Y:S02]  /*1930*/  IMAD.U32 R10, RZ, RZ, UR6 ;  /* 0x00000006ff0a7e24 */ /* 0x000fe4000f8e00ff */
[----:B------:R-:W-:Y:S02]  /*1940*/  IMAD.U32 R6, RZ, RZ, UR4 ;  /* 0x00000004ff067e24 */ /* 0x000fe4000f8e00ff */
[----:B------:R-:W-:-:S02]  /*1950*/  IMAD.U32 R7, RZ, RZ, UR5 ;  /* 0x00000005ff077e24 */ /* 0x000fc4000f8e00ff */
[----:B------:R-:W-:Y:S02]  /*1960*/  IMAD.U32 R11, RZ, RZ, UR7 ;  /* 0x00000007ff0b7e24 */ /* 0x000fe4000f8e00ff */
[----:B------:R-:W-:Y:S02]  /*1970*/  IMAD.MOV.U32 R8, RZ, RZ, 0x1e1 ;  /* 0x000001e1ff087424 */ /* 0x000fe400078e00ff */
[----:B------:R-:W-:Y:S02]  /*1980*/  IMAD.MOV.U32 R12, RZ, RZ, 0x1 ;  /* 0x00000001ff0c7424 */ /* 0x000fe400078e00ff */
[----:B0-----:R-:W-:-:S07]  /*1990*/  IMAD.MOV.U32 R13, RZ, RZ, RZ ;  /* 0x000000ffff0d7224 */ /* 0x001fce00078e00ff */
[----:B------:R-:W-:-:S07]  /*19a0*/  LEPC R20, `(.L_x_19) ;  /* 0x000000001014794e */ /* 0x000fce0000000000 */
[----:B-1---5:R-:W-:Y:S05]  /*19b0*/  CALL.ABS.NOINC R14 ;  /* 0x000000000e007343 */ /* 0x022fea0003c00000 */
.L_x_19:
[----:B0-----:R-:W-:-:S05]  /*19c0*/  IMAD.U32 R0, RZ, RZ, UR49 ;  /* 0x00000031ff007e24 */ /* 0x001fca000f8e00ff */
[----:B------:R-:W-:-:S13]  /*19d0*/  ISETP.NE.AND P0, PT, R0, 0x3, PT ;  /* 0x000000030000780c */ /* 0x000fda0003f05270 */
[----:B------:R-:W-:Y:S05]  /*19e0*/  @!P0 BRA `(.L_x_20) ;  /* 0x0000000000048947 */ /* 0x000fea0003800000 */
[----:B------:R-:W-:Y:S01]  /*19f0*/  BPT.TRAP 0x1 ;  /* 0x000000040000795c */ /* 0x000fe20000300000 */
.L_x_20:
[----:B------:R-:W-:Y:S02]  /*1a00*/  IMAD.U32 R3, RZ, RZ, UR45 ;  /* 0x0000002dff037e24 */ /* 0x000fe4000f8e00ff */
[----:B------:R-:W-:-:S03]  /*1a10*/  IMAD.U32 R0, RZ, RZ, UR48 ;  /* 0x00000030ff007e24 */ /* 0x000fc6000f8e00ff */
[----:B------:R-:W-:Y:S02]  /*1a20*/  LEA R3, R3, UR42, 0x3 ;  /* 0x0000002a03037c11 */ /* 0x000fe4000f8e18ff */
[----:B------:R-:W-:-:S04]  /*1a30*/  SHF.L.U32 R0, R0, 0x1f, RZ ;  /* 0x0000001f00007819 */ /* 0x000fc800000006ff */
[----:B------:R0:W1:Y:S01]  /*1a40*/  SYNCS.PHASECHK.TRANS64.TRYWAIT P1, [R3+URZ], R0 ;  /* 0x00000000030075a7 */ /* 0x000062000802017f */
[----:B------:R-:W-:Y:S05]  /*1a50*/  @!P0 BRA `(.L_x_21) ;  /* 0x0000000000048947 */ /* 0x000fea0003800000 */
[----:B------:R-:W-:Y:S01]  /*1a60*/  BPT.TRAP 0x1 ;  /* 0x000000040000795c */ /* 0x000fe20000300000 */
.L_x_21:
[----:B------:R-:W-:-:S05]  /*1a70*/  IMAD.U32 R4, RZ, RZ, UR46 ;  /* 0x0000002eff047e24 */ /* 0x000fca000f8e00ff */
[----:B------:R-:W-:Y:S01]  /*1a80*/  ISETP.GE.AND P2, PT, R4, 0x1, PT ;  /* 0x000000010400780c */ /* 0x000fe20003f46270 */
[----:B-1----:R-:W-:-:S12]  /*1a90*/  @P1 BRA `(.L_x_22) ;  /* 0x0000000000081947 */ /* 0x002fd80003800000 */
[----:B------:R-:W1:Y:S02]  /*1aa0*/  SYNCS.PHASECHK.TRANS64.TRYWAIT P1, [R3+URZ], R0 ;  /* 0x00000000030075a7 */ /* 0x000e64000802017f */
[----:B-1----:R-:W-:Y:S05]  /*1ab0*/  @!P1 BRA `(.L_x_23) ;  /* 0x0000006000809947 */ /* 0x002fea0003800000 */
.L_x_22:
[----:B------:R-:W-:Y:S05]  /*1ac0*/  WARPSYNC.ALL ;  /* 0x0000000000007948 */ /* 0x000fea0003800000 */
[----:B------:R-:W-:Y:S01]  /*1ad0*/  UIADD3 UR4, UR42, 0x180, URZ ;  /* 0x000001802a047890 */ /* 0x000fe2000fffe03f */
[----:B------:R-:W-:Y:S01]  /*1ae0*/  WARPGROUP.ARRIVE ;  /* 0x00000000000079c5 */ /* 0x000fe20000000000 */
[----:B------:R-:W-:Y:S02]  /*1af0*/  UIADD3 UR5, UR42, 0x8180, URZ ;  /* 0x000081802a057890 */ /* 0x000fe4000fffe03f */
[----:B------:R-:W-:Y:S02]  /*1b00*/  USHF.R.U32.HI UR4, URZ, 0x4, UR4 ;  /* 0x000000043f047899 */ /* 0x000fe40008011604 */
[----:B------:R-:W-:-:S02]  /*1b10*/  USHF.R.U32.HI UR5, URZ, 0x4, UR5 ;  /* 0x000000043f057899 */ /* 0x000fc40008011605 */
[----:B------:R-:W-:Y:S02]  /*1b20*/  ULOP3.LUT UR4, UR4, 0x3fff, URZ, 0xc0, !UPT ;  /* 0x00003fff04047892 */ /* 0x000fe4000f8ec03f */
[----:B------:R-:W-:Y:S02]  /*1b30*/  ULOP3.LUT UR5, UR5, 0x3fff, URZ, 0xc0, !UPT ;  /* 0x00003fff05057892 */ /* 0x000fe4000f8ec03f */
[----:B------:R-:W-:Y:S02]  /*1b40*/  ULOP3.LUT UR8, UR4, 0x10000, URZ, 0xfc, !UPT ;  /* 0x0001000004087892 */ /* 0x000fe4000f8efc3f */
[----:B------:R-:W-:Y:S02]  /*1b50*/  ULOP3.LUT UR9, UR5, 0x10000, URZ, 0xfc, !UPT ;  /* 0x0001000005097892 */ /* 0x000fe4000f8efc3f */
[----:B------:R-:W-:Y:S02]  /*1b60*/  ULEA UR10, UR45, UR8, 0x9 ;  /* 0x000000082d0a7291 */ /* 0x000fe4000f8e483f */
[----:B------:R-:W-:Y:S01]  /*1b70*/  ULEA UR11, UR45, UR9, 0xa ;  /* 0x000000092d0b7291 */ /* 0x000fe2000f8e503f */
[----:B------:R-:W-:Y:S01]  /*1b80*/  UMOV UR5, 0x40000040 ;  /* 0x4000004000057882 */ /* 0x000fe20000000000 */
[----:B------:R-:W-:-:S03]  /*1b90*/  UMOV UR7, 0x40000040 ;  /* 0x4000004000077882 */ /* 0x000fc60000000000 */
[----:B------:R-:W-:Y:S02]  /*1ba0*/  UMOV UR4, UR10 ;  /* 0x0000000a00047c82 */ /* 0x000fe40008000000 */
[----:B------:R-:W-:Y:S02]  /*1bb0*/  UMOV UR6, UR11 ;  /* 0x0000000b00067c82 */ /* 0x000fe40008000000 */
[----:B------:R-:W-:Y:S01]  /*1bc0*/  HGMMA.64x128x8.F32.TF32 R24, gdesc[UR4], RZ, !UPT, gsb0 ;  /* 0x05e00000041879f0 */ /* 0x000fe2000c0028ff */
[----:B------:R-:W-:Y:S02]  /*1bd0*/  UIADD3 UR4, UR10, 0x2, URZ ;  /* 0x000000020a047890 */ /* 0x000fe4000fffe03f */
[----:B------:R-:W-:Y:S01]  /*1be0*/  UIADD3 UR6, UR11, 0x2, URZ ;  /* 0x000000020b067890 */ /* 0x000fe2000fffe03f */
[----:B------:R-:W-:Y:S01]  /*1bf0*/  UMOV UR5, 0x40000040 ;  /* 0x4000004000057882 */ /* 0x000fe20000000000 */
[----:B------:R-:W-:Y:S01]  /*1c00*/  UMOV UR7, 0x40000040 ;  /* 0x4000004000077882 */ /* 0x000fe20000000000 */
[----:B------:R-:W-:-:S02]  /*1c10*/  WARPGROUP.DEPBAR.LE gsb0, 0x0 ;  /* 0x00008000000079c5 */ /* 0x000fc40000010000 */
[----:B------:R-:W-:-:S06]  /*1c20*/  WARPGROUP.ARRIVE ;  /* 0x00000000000079c5 */ /* 0x000fcc0000000000 */
[----:B------:R-:W-:Y:S01]  /*1c30*/  HGMMA.64x128x8.F32.TF32 R24, gdesc[UR4], R24, gsb0 ;  /* 0x05e00000041879f0 */ /* 0x000fe20008002818 */
[----:B------:R-:W-:Y:S02]  /*1c40*/  UIADD3 UR4, UR10, 0x4, URZ ;  /* 0x000000040a047890 */ /* 0x000fe4000fffe03f */
[----:B------:R-:W-:Y:S01]  /*1c50*/  UIADD3 UR6, UR11, 0x4, URZ ;  /* 0x000000040b067890 */ /* 0x000fe2000fffe03f */
[----:B------:R-:W-:Y:S01]  /*1c60*/  UMOV UR5, 0x40000040 ;  /* 0x4000004000057882 */ /* 0x000fe20000000000 */
[----:B------:R-:W-:Y:S01]  /*1c70*/  UMOV UR7, 0x40000040 ;  /* 0x4000004000077882 */ /* 0x000fe20000000000 */
[----:B------:R-:W-:Y:S02]  /*1c80*/  WARPGROUP.DEPBAR.LE gsb0, 0x0 ;  /* 0x00008000000079c5 */ /* 0x000fe40000010000 */
        /* <DEDUP_REMOVED lines=8> */
[----:B------:R-:W-:Y:S03]  /*1d10*/  HGMMA.64x128x8.F32.TF32 R24, gdesc[UR4], R24, gsb0 ;  /* 0x05e00000041879f0 */ /* 0x000fe60008002818 */
[----:B------:R-:W-:Y:S02]  /*1d20*/  WARPGROUP.DEPBAR.LE gsb0, 0x0 ;  /* 0x00008000000079c5 */ /* 0x000fe40000010000 */
[----:B------:R-:W-:Y:S05]  /*1d30*/  @!P2 BRA `(.L_x_24) ;  /* 0x000000040018a947 */ /* 0x000fea0003800000 */
[----:B------:R-:W-:Y:S01]  /*1d40*/  UIADD3 UR4, UR45, 0x1, URZ ;  /* 0x000000012d047890 */ /* 0x000fe2000fffe03f */
[----:B01----:R-:W-:Y:S02]  /*1d50*/  IMAD.U32 R0, RZ, RZ, UR46 ;  /* 0x0000002eff007e24 */ /* 0x003fe4000f8e00ff */
[----:B------:R-:W-:Y:S01]  /*1d60*/  IMAD.U32 R3, RZ, RZ, UR45 ;  /* 0x0000002dff037e24 */ /* 0x000fe2000f8e00ff */
[----:B------:R-:W-:-:S04]  /*1d70*/  UISETP.NE.AND UP0, UPT, UR4, 0x4, UPT ;  /* 0x000000040400788c */ /* 0x000fc8000bf05270 */
[----:B------:R-:W-:Y:S02]  /*1d80*/  USEL UR5, URZ, 0x1, UP0 ;  /* 0x000000013f057887 */ /* 0x000fe40008000000 */
[----:B------:R-:W-:Y:S02]  /*1d90*/  USEL UR10, UR4, URZ, UP0 ;  /* 0x0000003f040a7287 */ /* 0x000fe40008000000 */
[----:B------:R-:W-:-:S06]  /*1da0*/  ULOP3.LUT UR5, UR48, UR5, URZ, 0x3c, !UPT ;  /* 0x0000000530057292 */ /* 0x000fcc000f8e3c3f */
[----:B------:R-:W-:-:S07]  /*1db0*/  IMAD.U32 R6, RZ, RZ, UR5 ;  /* 0x00000005ff067e24 */ /* 0x000fce000f8e00ff */
.L_x_31:
[----:B------:R-:W-:Y:S05]  /*1dc0*/  @!P0 BRA `(.L_x_25) ;  /* 0x0000000000048947 */ /* 0x000fea0003800000 */
[----:B------:R-:W-:Y:S01]  /*1dd0*/  BPT.TRAP 0x1 ;  /* 0x000000040000795c */ /* 0x000fe20000300000 */
.L_x_25:
[----:B------:R-:W-:Y:S01]  /*1de0*/  ULEA UR4, UR10, UR42, 0x3 ;  /* 0x0000002a0a047291 */ /* 0x000fe2000f8e183f */
[----:B------:R-:W-:-:S08]  /*1df0*/  SHF.L.U32 R4, R6, 0x1f, RZ ;  /* 0x0000001f06047819 */ /* 0x000fd000000006ff */
[----:B------:R0:W1:Y:S01]  /*1e00*/  SYNCS.PHASECHK.TRANS64.TRYWAIT P1, [UR4], R4 ;  /* 0x00000004ff0075a7 */ /* 0x0000620008020144 */
[----:B------:R-:W-:Y:S05]  /*1e10*/  @!P0 BRA `(.L_x_26) ;  /* 0x0000000000048947 */ /* 0x000fea0003800000 */
[----:B------:R-:W-:Y:S01]  /*1e20*/  BPT.TRAP 0x1 ;  /* 0x000000040000795c */ /* 0x000fe20000300000 */
.L_x_26:
[----:B-1----:R-:W-:Y:S05]  /*1e30*/  @P1 BRA `(.L_x_27) ;  /* 0x0000000000081947 */ /* 0x002fea0003800000 */
[----:B------:R-:W1:Y:S02]  /*1e40*/  SYNCS.PHASECHK.TRANS64.TRYWAIT P1, [UR4], R4 ;  /* 0x00000004ff0075a7 */ /* 0x000e640008020144 */
[----:B-1----:R-:W-:Y:S05]  /*1e50*/  @!P1 BRA `(.L_x_28) ;  /* 0x0000005c00ac9947 */ /* 0x002fea0003800000 */
.L_x_27:
[----:B------:R-:W-:Y:S01]  /*1e60*/  ULEA UR11, UR10, UR8, 0x9 ;  /* 0x000000080a0b7291 */ /* 0x000fe2000f8e483f */
[----:B------:R-:W-:Y:S01]  /*1e70*/  WARPGROUP.ARRIVE ;  /* 0x00000000000079c5 */ /* 0x000fe20000000000 */
[----:B------:R-:W-:Y:S01]  /*1e80*/  ULEA UR12, UR10, UR9, 0xa ;  /* 0x000000090a0c7291 */ /* 0x000fe2000f8e503f */
[----:B------:R-:W-:Y:S01]  /*1e90*/  UMOV UR5, 0x40000040 ;  /* 0x4000004000057882 */ /* 0x000fe20000000000 */
[----:B------:R-:W-:-:S03]  /*1ea0*/  UMOV UR7, 0x40000040 ;  /* 0x4000004000077882 */ /* 0x000fc60000000000 */
[----:B------:R-:W-:Y:S02]  /*1eb0*/  UMOV UR4, UR11 ;  /* 0x0000000b00047c82 */ /* 0x000fe40008000000 */
[----:B------:R-:W-:Y:S02]  /*1ec0*/  UMOV UR6, UR12 ;  /* 0x0000000c00067c82 */ /* 0x000fe40008000000 */
[----:B------:R-:W-:Y:S01]  /*1ed0*/  HGMMA.64x128x8.F32.TF32 R24, gdesc[UR4], R24, gsb0 ;  /* 0x05e00000041879f0 */ /* 0x000fe20008002818 */
        /* <DEDUP_REMOVED lines=23> */
[----:B------:R-:W-:Y:S01]  /*2050*/  BPT.TRAP 0x1 ;  /* 0x000000040000795c */ /* 0x000fe20000300000 */
.L_x_29:
[----:B------:R-:W-:Y:S01]  /*2060*/  ISETP.NE.AND P1, PT, R23, RZ, PT ;  /* 0x000000ff1700720c */ /* 0x000fe20003f25270 */
[----:B------:R-:W-:-:S12]  /*2070*/  UISETP.GT.U32.AND UP0, UPT, UR36, 0x1, UPT ;  /* 0x000000012400788c */ /* 0x000fd8000bf04070 */
[----:B01----:R-:W-:-:S05]  /*2080*/  @P1 LEA R4, R3, UR42, 0x3 ;  /* 0x0000002a03041c11 */ /* 0x003fca000f8e18ff */
[----:B------:R-:W-:-:S05]  /*2090*/  @P1 VIADD R5, R4, 0x20 ;  /* 0x0000002004051836 */ /* 0x000fca0000000000 */
[----:B------:R-:W-:-:S04]  /*20a0*/  @P1 PRMT R5, R22, 0x654, R5 ;  /* 0x0000065416051816 */ /* 0x000fc80000000005 */
[----:B------:R0:W-:Y:S01]  /*20b0*/  @P1 SYNCS.ARRIVE.TRANS64.RED.A1T0 RZ, [R5+URZ], RZ ;  /* 0x000000ff05ff19a7 */ /* 0x0001e2000810043f */
[----:B------:R-:W-:-:S13]  /*20c0*/  PLOP3.LUT P1, PT, PT, PT, UP0, 0x80, 0x0 ;  /* 0x000000000000781c */ /* 0x000fda0003f2f008 */
[----:B0-----:R-:W-:Y:S05]  /*20d0*/  @P1 BRA `(.L_x_30) ;  /* 0x0000000000041947 */ /* 0x001fea0003800000 */
[----:B------:R-:W-:Y:S01]  /*20e0*/  BPT.TRAP 0x1 ;  /* 0x000000040000795c */ /* 0x000fe20000300000 */
.L_x_30:
[----:B------:R-:W-:Y:S01]  /*20f0*/  UIADD3 UR10, UR10, 0x1, URZ ;  /* 0x000000010a0a7890 */ /* 0x000fe2000fffe03f */
[C---:B------:R-:W-:Y:S01]  /*2100*/  ISETP.GT.AND P2, PT, R0.reuse, 0x1, PT ;  /* 0x000000010000780c */ /* 0x040fe20003f44270 */
[----:B------:R-:W-:Y:S02]  /*2110*/  VIADD R3, R3, 0x1 ;  /* 0x0000000103037836 */ /* 0x000fe40000000000 */
[----:B------:R-:W-:Y:S01]  /*2120*/  UISETP.NE.AND UP0, UPT, UR10, 0x4, UPT ;  /* 0x000000040a00788c */ /* 0x000fe2000bf05270 */
[----:B------:R-:W-:Y:S02]  /*2130*/  VIADD R0, R0, 0xffffffff ;  /* 0xffffffff00007836 */ /* 0x000fe40000000000 */
[C---:B------:R-:W-:Y:S01]  /*2140*/  ISETP.NE.AND P1, PT, R3.reuse, 0x4, PT ;  /* 0x000000040300780c */ /* 0x040fe20003f25270 */
[----:B------:R-:W-:Y:S02]  /*2150*/  USEL UR4, URZ, 0x1, UP0 ;  /* 0x000000013f047887 */ /* 0x000fe40008000000 */
[----:B------:R-:W-:Y:S01]  /*2160*/  USEL UR10, UR10, URZ, UP0 ;  /* 0x0000003f0a0a7287 */ /* 0x000fe20008000000 */
[----:B------:R-:W-:-:S03]  /*2170*/  SEL R3, R3, RZ, P1 ;  /* 0x000000ff03037207 */ /* 0x000fc60000800000 */
[----:B------:R-:W-:Y:S01]  /*2180*/  LOP3.LUT R6, R6, UR4, RZ, 0x3c, !PT ;  /* 0x0000000406067c12 */ /* 0x000fe2000f8e3cff */
[----:B------:R-:W-:Y:S07]  /*2190*/  @P2 BRA `(.L_x_31) ;  /* 0xfffffffc00082947 */ /* 0x000fee000383ffff */
.L_x_24:
[----:B01----:R-:W0:Y:S01]  /*21a0*/  LDC R0, c[0x0][0x28c] ;  /* 0x0000a300ff007b82 */ /* 0x003e220000000800 */
[----:B------:R1:W-:Y:S01]  /*21b0*/  SYNCS.ARRIVE.TRANS64.A1T0 RZ, [R101+UR50], RZ ;  /* 0x000000ff65ff79a7 */ /* 0x0003e20008100032 */
[----:B0-----:R-:W-:-:S13]  /*21c0*/  ISETP.GE.AND P1, PT, R0, 0x1, PT ;  /* 0x000000010000780c */ /* 0x001fda0003f26270 */
[----:B-1----:R-:W-:Y:S05]  /*21d0*/  @!P1 BRA `(.L_x_32) ;  /* 0x0000000000409947 */ /* 0x002fea0003800000 */
[----:B------:R-:W-:Y:S05]  /*21e0*/  @!P0 BRA `(.L_x_33) ;  /* 0x0000000000048947 */ /* 0x000fea0003800000 */
[----:B------:R-:W-:Y:S01]  /*21f0*/  BPT.TRAP 0x1 ;  /* 0x000000040000795c */ /* 0x000fe20000300000 */
.L_x_33:
[----:B------:R-:W-:Y:S01]  /*2200*/  ISETP.NE.AND P0, PT, R23, RZ, PT ;  /* 0x000000ff1700720c */ /* 0x000fe20003f05270 */
[----:B------:R-:W-:-:S12]  /*2210*/  IMAD.U32 R3, RZ, RZ, UR42 ;  /* 0x0000002aff037e24 */ /* 0x000fd8000f8e00ff */
[----:B------:R-:W-:-:S05]  /*2220*/  VOTEU.ANY UP0, P0 ;  /* 0x00000000003f7886 */ /* 0x000fca0000000100 */
[----:B------:R-:W-:Y:S02]  /*2230*/  @UP0 UIADD3 UR4, UR46, UR45, URZ ;  /* 0x0000002d2e040290 */ /* 0x000fe4000fffe03f */
[----:B------:R-:W-:-:S04]  /*2240*/  UISETP.GT.U32.AND UP0, UPT, UR36, 0x1, UPT ;  /* 0x000000012400788c */ /* 0x000fc8000bf04070 */
[----:B------:R-:W-:-:S04]  /*2250*/  IMAD.U32 R0, RZ, RZ, UR4 ;  /* 0x00000004ff007e24 */ /* 0x000fc8000f8e00ff */
[----:B------:R-:W-:-:S05]  /*2260*/  @P0 IMAD.SHL.U32 R0, R0, 0x8, RZ ;  /* 0x0000000800000824 */ /* 0x000fca00078e00ff */
[----:B------:R-:W-:-:S04]  /*2270*/  @P0 LOP3.LUT R0, R0, 0x18, RZ, 0xc0, !PT ;  /* 0x0000001800000812 */ /* 0x000fc800078ec0ff */
[----:B------:R-:W-:-:S04]  /*2280*/  @P0 IADD3 R3, R3, 0x20, R0 ;  /* 0x0000002003030810 */ /* 0x000fc80007ffe000 */
[----:B------:R-:W-:-:S04]  /*2290*/  @P0 PRMT R3, R22, 0x654, R3 ;  /* 0x0000065416030816 */ /* 0x000fc80000000003 */
[----:B------:R0:W-:Y:S01]  /*22a0*/  @P0 SYNCS.ARRIVE.TRANS64.RED.A1T0 RZ, [R3+URZ], RZ ;  /* 0x000000ff03ff09a7 */ /* 0x0001e2000810043f */
[----:B------:R-:W-:-:S13]  /*22b0*/  PLOP3.LUT P0, PT, PT, PT, UP0, 0x80, 0x0 ;  /* 0x000000000000781c */ /* 0x000fda0003f0f008 */
[----:B0-----:R-:W-:Y:S05]  /*22c0*/  @P0 BRA `(.L_x_32) ;  /* 0x0000000000040947 */ /* 0x001fea0003800000 */
[----:B------:R-:W-:Y:S01]  /*22d0*/  BPT.TRAP 0x1 ;  /* 0x000000040000795c */ /* 0x000fe20000300000 */
.L_x_32:
[----:B------:R-:W-:Y:S02]  /*22e0*/  SHF.L.U32 R0, R100, 0x1f, RZ ;  /* 0x0000001f64007819 */ /* 0x000fe400000006ff */
[----:B------:R-:W-:Y:S02]  /*22f0*/  SHF.R.S32.HI R9, RZ, 0x1f, R19 ;  /* 0x0000001fff097819 */ /* 0x000fe40000011413 */
[----:B------:R-:W0:Y:S02]  /*2300*/  SYNCS.PHASECHK.TRANS64.TRYWAIT P0, [R97+URZ+0x8], R0 ;  /* 0x00000800610075a7 */ /* 0x000e24000800017f */
[----:B0-----:R-:W-:Y:S05]  /*2310*/  @!P0 BRA `(.L_x_34) ;  /* 0x0000005800948947 */ /* 0x001fea0003800000 */
.L_x_188:
[----:B------:R-:W-:Y:S01]  /*2320*/  ULDC.64 UR4, c[0x0][0x5d0] ;  /* 0x0001740000047ab9 */ /* 0x000fe20000000a00 */
[----:B------:R-:W-:Y:S01]  /*2330*/  ULDC UR6, c[0x0][0x284] ;  /* 0x0000a10000067ab9 */ /* 0x000fe20000000800 */
[----:B0-----:R-:W-:Y:S02]  /*2340*/  IMAD R0, R9, UR4, RZ ;  /* 0x0000000409007c24 */ /* 0x001fe4000f8e02ff */
[----:B------:R-:W-:Y:S02]  /*2350*/  IMAD.SHL.U32 R10, R2, 0x80, RZ ;  /* 0x00000080020a7824 */ /* 0x000fe400078e00ff */
[C---:B------:R-:W-:Y:S02]  /*2360*/  IMAD R5, R19.reuse, UR5, R0 ;  /* 0x0000000513057c24 */ /* 0x040fe4000f8e0200 */
[----:B------:R-:W-:Y:S01]  /*2370*/  IMAD.SHL.U32 R0, R18, 0x40, RZ ;  /* 0x0000004012007824 */ /* 0x000fe200078e00ff */
[----:B------:R-:W-:Y:S01]  /*2380*/  SHF.R.S32.HI R11, RZ, 0x1f, R10 ;  /* 0x0000001fff0b7819 */ /* 0x000fe2000001140a */
[----:B------:R-:W-:Y:S01]  /*2390*/  IMAD.WIDE.U32 R2, R19, UR4, R92 ;  /* 0x0000000413027c25 */ /* 0x000fe2000f8e005c */
[----:B------:R-:W-:-:S02]  /*23a0*/  ULDC.64 UR4, c[0x0][0x5c8] ;  /* 0x0001720000047ab9 */ /* 0x000fc40000000a00 */
[----:B------:R-:W-:Y:S01]  /*23b0*/  ISETP.GE.AND P0, PT, R0, UR6, PT ;  /* 0x0000000600007c0c */ /* 0x000fe2000bf06270 */
[----:B------:R-:W-:Y:S01]  /*23c0*/  ULDC UR6, c[0x0][0x288] ;  /* 0x0000a20000067ab9 */ /* 0x000fe20000000800 */
[----:B------:R-:W-:Y:S01]  /*23d0*/  IADD3 R2, P1, R10, R2, RZ ;  /* 0x000000020a027210 */ /* 0x000fe20007f3e0ff */
[----:B------:R-:W-:Y:S01]  /*23e0*/  IMAD.WIDE R20, R18, 0x40, R90 ;  /* 0x0000004012147825 */ /* 0x000fe200078e025a */
[----:B------:R-:W-:Y:S02]  /*23f0*/  ISETP.GE.OR P0, PT, R10, UR6, P0 ;  /* 0x000000060a007c0c */ /* 0x000fe40008706670 */
[----:B------:R-:W-:Y:S01]  /*2400*/  IADD3.X R3, R11, R3, R5, P1, !PT ;  /* 0x000000030b037210 */ /* 0x000fe20000ffe405 */
[----:B------:R-:W-:-:S04]  /*2410*/  IMAD R7, R21, UR4, RZ ;  /* 0x0000000415077c24 */ /* 0x000fc8000f8e02ff */
[C---:B------:R-:W-:Y:S02]  /*2420*/  IMAD R7, R20.reuse, UR5, R7 ;  /* 0x0000000514077c24 */ /* 0x040fe4000f8e0207 */
[----:B------:R-:W-:-:S04]  /*2430*/  IMAD.WIDE.U32 R102, R20, UR4, R2 ;  /* 0x0000000414667c25 */ /* 0x000fc8000f8e0002 */
[----:B------:R-:W-:Y:S05]  /*2440*/  @P0 BRA `(.L_x_35) ;  /* 0x0000003c00d80947 */ /* 0x000fea0003800000 */
[----:B-----5:R-:W-:Y:S01]  /*2450*/  FSETP.NEU.AND P1, PT, R89, RZ, PT ;  /* 0x000000ff5900720b */ /* 0x020fe20003f2d000 */
[----:B------:R-:W-:Y:S01]  /*2460*/  IMAD.IADD R14, R96, 0x1, -R10 ;  /* 0x00000001600e7824 */ /* 0x000fe200078e0a0a */
[----:B------:R-:W-:Y:S01]  /*2470*/  BSSY B0, `(.L_x_35) ;  /* 0x00003f3000007945 */ /* 0x000fe20003800000 */
[----:B------:R-:W-:Y:S02]  /*2480*/  IMAD.IADD R0, R99, 0x1, -R0 ;  /* 0x0000000163007824 */ /* 0x000fe400078e0a00 */
[----:B------:R-:W-:Y:S01]  /*2490*/  IMAD.IADD R7, R103, 0x1, R7 ;  /* 0x0000000167077824 */ /* 0x000fe200078e0207 */
[----:B------:R-:W-:-:S04]  /*24a0*/  ISETP.GT.AND P0, PT, R14, RZ, PT ;  /* 0x000000ff0e00720c */ /* 0x000fc80003f04270 */
[----:B------:R-:W-:-:S03]  /*24b0*/  ISETP.GT.AND P2, PT, R0, RZ, P0 ;  /* 0x000000ff0000720c */ /* 0x000fc60000744270 */
[----:B------:R-:W-:Y:S10]  /*24c0*/  @!P1 BRA `(.L_x_36) ;  /* 0x0000002c001c9947 */ /* 0x000ff40003800000 */
[----:B------:R-:W0:Y:S01]  /*24d0*/  LDC.64 R104, c[0x0][0x5b8] ;  /* 0x00016e00ff687b82 */ /* 0x000e220000000a00 */
[----:B------:R-:W-:-:S07]  /*24e0*/  ULDC.64 UR4, c[0x0][0x5c0] ;  /* 0x0001700000047ab9 */ /* 0x000fce0000000a00 */
[----:B------:R-:W1:Y:S08]  /*24f0*/  LDC.64 R106, c[0x0][0x5b0] ;  /* 0x00016c00ff6a7b82 */ /* 0x000e700000000a00 */
[----:B------:R-:W2:Y:S01]  /*2500*/  LDC.64 R108, c[0x0][0x5a8] ;  /* 0x00016a00ff6c7b82 */ /* 0x000ea20000000a00 */
[-C--:B0-----:R-:W-:Y:S02]  /*2510*/  IMAD R4, R9, R104.reuse, RZ ;  /* 0x0000006809047224 */ /* 0x081fe400078e02ff */
[----:B------:R-:W-:-:S04]  /*2520*/  IMAD.WIDE.U32 R2, R19, R104, R92 ;  /* 0x0000006813027225 */ /* 0x000fc800078e005c */
[----:B------:R-:W-:Y:S01]  /*2530*/  IMAD R103, R19, R105, R4 ;  /* 0x0000006913677224 */ /* 0x000fe200078e0204 */
[----:B------:R-:W-:Y:S01]  /*2540*/  IADD3 R4, P1, R10, R2, RZ ;  /* 0x000000020a047210 */ /* 0x000fe20007f3e0ff */
[----:B-1----:R-:W-:-:S03]  /*2550*/  IMAD R2, R21, R106, RZ ;  /* 0x0000006a15027224 */ /* 0x002fc600078e02ff */
[----:B------:R-:W-:Y:S01]  /*2560*/  IADD3.X R5, R11, R3, R103, P1, !PT ;  /* 0x000000030b057210 */ /* 0x000fe20000ffe467 */
[C---:B------:R-:W-:Y:S02]  /*2570*/  IMAD R21, R20.reuse, R107, R2 ;  /* 0x0000006b14157224 */ /* 0x040fe400078e0202 */
[----:B------:R-:W-:-:S04]  /*2580*/  IMAD.WIDE.U32 R2, R20, R106, R4 ;  /* 0x0000006a14027225 */ /* 0x000fc800078e0004 */
[----:B------:R-:W-:Y:S01]  /*2590*/  IMAD.IADD R3, R3, 0x1, R21 ;  /* 0x0000000103037824 */ /* 0x000fe200078e0215 */
[----:B--2---:R-:W-:-:S04]  /*25a0*/  LEA R8, P1, R2, R108, 0x2 ;  /* 0x0000006c02087211 */ /* 0x004fc800078210ff */
[----:B------:R-:W-:-:S05]  /*25b0*/  LEA.HI.X R9, R2, R109, R3, 0x2, P1 ;  /* 0x0000006d02097211 */ /* 0x000fca00008f1403 */
[----:B------:R0:W2:Y:S01]  /*25c0*/  @P2 LDG.E.LTC128B R15, desc[UR54][R8.64] ;  /* 0x00000036080f2981 */ /* 0x0000a2000c1e1920 */
[----:B------:R-:W-:Y:S01]  /*25d0*/  IMAD.WIDE.U32 R2, R20, R106, R10 ;  /* 0x0000006a14027225 */ /* 0x000fe200078e000a */
[----:B------:R-:W-:Y:S01]  /*25e0*/  LEA R6, P3, R102, UR4, 0x2 ;  /* 0x0000000466067c11 */ /* 0x000fe2000f8610ff */
[----:B------:R-:W-:Y:S01]  /*25f0*/  BSSY B1, `(.L_x_37) ;  /* 0x0000014000017945 */ /* 0x000fe20003800000 */
[----:B------:R-:W-:Y:S02]  /*2600*/  IADD3 R12, P1, R92, R2, RZ ;  /* 0x000000025c0c7210 */ /* 0x000fe40007f3e0ff */
[----:B------:R-:W-:Y:S02]  /*2610*/  LEA.HI.X R7, R102, UR5, R7, 0x2, P3 ;  /* 0x0000000566077c11 */ /* 0x000fe400098f1407 */
[----:B------:R-:W-:Y:S01]  /*2620*/  IADD3.X R13, R93, R21, R3, P1, !PT ;  /* 0x000000155d0d7210 */ /* 0x000fe20000ffe403 */
[----:B0-----:R-:W-:Y:S01]  /*2630*/  IMAD.SHL.U32 R8, R106, 0x8, RZ ;  /* 0x000000086a087824 */ /* 0x001fe200078e00ff */
[----:B------:R-:W-:-:S02]  /*2640*/  ISETP.GT.AND P1, PT, R14, 0x1, PT ;  /* 0x000000010e00780c */ /* 0x000fc40003f24270 */
[----:B------:R-:W-:Y:S01]  /*2650*/  SHF.L.U64.HI R9, R106, 0x3, R107 ;  /* 0x000000036a097819 */ /* 0x000fe2000001026b */
[----:B------:R-:W-:Y:S01]  /*2660*/  IMAD.WIDE.U32 R12, R19, R104, R12 ;  /* 0x00000068130c7225 */ /* 0x000fe200078e000c */
[----:B------:R-:W-:-:S03]  /*2670*/  ISETP.GT.AND P3, PT, R0, RZ, P1 ;  /* 0x000000ff0000720c */ /* 0x000fc60000f64270 */
[----:B------:R-:W-:Y:S01]  /*2680*/  IMAD.WIDE.U32 R8, R20, R106, R8 ;  /* 0x0000006a14087225 */ /* 0x000fe200078e0008 */
[----:B--2---:R-:W-:-:S05]  /*2690*/  LOP3.LUT R2, R15, 0xffffe000, RZ, 0xc0, !PT ;  /* 0xffffe0000f027812 */ /* 0x004fca00078ec0ff */
[----:B------:R-:W-:Y:S01]  /*26a0*/  FMUL R3, R2, R89 ;  /* 0x0000005902037220 */ /* 0x000fe20000400000 */
[----:B------:R-:W-:-:S03]  /*26b0*/  LEA R2, P4, R12, R108, 0x2 ;  /* 0x0000006c0c027211 */ /* 0x000fc600078810ff */
[----:B------:R-:W-:Y:S01]  /*26c0*/  FFMA R105, R24, R88, R3 ;  /* 0x0000005818697223 */ /* 0x000fe20000000003 */
[----:B------:R-:W-:-:S04]  /*26d0*/  IMAD.IADD R3, R103, 0x1, R13 ;  /* 0x0000000167037824 */ /* 0x000fc800078e020d */
[----:B------:R-:W-:Y:S02]  /*26e0*/  F2FP.TF32.F32.PACK_B R105, R105 ;  /* 0x00000069ff69723e */ /* 0x000fe400024050ff */
[----:B------:R-:W-:-:S03]  /*26f0*/  LEA.HI.X R3, R12, R109, R3, 0x2, P4 ;  /* 0x0000006d0c037211 */ /* 0x000fc600020f1403 */
[----:B------:R0:W-:Y:S01]  /*2700*/  @P2 STG.E desc[UR54][R6.64], R105 ;  /* 0x0000006906002986 */ /* 0x0001e2000c101936 */
[----:B------:R-:W-:Y:S05]  /*2710*/  @!P3 BRA `(.L_x_38) ;  /* 0x000000000004b947 */ /* 0x000fea0003800000 */
[----:B------:R1:W5:Y:S02]  /*2720*/  LDG.E.LTC128B R15, desc[UR54][R2.64+0x4] ;  /* 0x00000436020f7981 */ /* 0x000364000c1e1920 */
.L_x_38:
[----:B------:R-:W-:Y:S05]  /*2730*/  BSYNC B1 ;  /* 0x0000000000017941 */ /* 0x000fea0003800000 */
.L_x_37:
[----:B-----5:R-:W-:Y:S01]  /*2740*/  LOP3.LUT R12, R15, 0xffffe000, RZ, 0xc0, !PT ;  /* 0xffffe0000f0c7812 */ /* 0x020fe200078ec0ff */
[----:B------:R-:W-:Y:S01]  /*2750*/  IMAD.IADD R21, R21, 0x1, R9 ;  /* 0x0000000115157824 */ /* 0x000fe200078e0209 */
[----:B------:R-:W-:Y:S02]  /*2760*/  IADD3 R4, P2, R4, R8, RZ ;  /* 0x0000000804047210 */ /* 0x000fe40007f5e0ff */
[----:B------:R-:W-:Y:S01]  /*2770*/  ISETP.GT.AND P0, PT, R0, 0x8, P0 ;  /* 0x000000080000780c */ /* 0x000fe20000704270 */
[----:B------:R-:W-:Y:S02]  /*2780*/  FMUL R12, R12, R89 ;  /* 0x000000590c0c7220 */ /* 0x000fe40000400000 */
[----:B------:R-:W-:Y:S02]  /*2790*/  IMAD.X R5, R21, 0x1, R5, P2 ;  /* 0x0000000115057824 */ /* 0x000fe400010e0605 */
[----:B------:R-:W-:Y:S01]  /*27a0*/  FFMA R25, R25, R88, R12 ;  /* 0x0000005819197223 */ /* 0x000fe2000000000c */
[----:B------:R-:W-:-:S04]  /*27b0*/  LEA R12, P2, R4, R108, 0x2 ;  /* 0x0000006c040c7211 */ /* 0x000fc800078410ff */
[----:B------:R-:W-:Y:S01]  /*27c0*/  LEA.HI.X R13, R4, R109, R5, 0x2, P2 ;  /* 0x0000006d040d7211 */ /* 0x000fe200010f1405 */
[----:B------:R-:W-:Y:S01]  /*27d0*/  @P3 IMAD.MOV.U32 R4, RZ, RZ, R6 ;  /* 0x000000ffff043224 */ /* 0x000fe200078e0006 */
[----:B------:R-:W-:Y:S01]  /*27e0*/  F2FP.TF32.F32.PACK_B R25, R25 ;  /* 0x00000019ff19723e */ /* 0x000fe200024050ff */
[----:B------:R-:W-:-:S05]  /*27f0*/  @P3 IMAD.MOV.U32 R5, RZ, RZ, R7 ;  /* 0x000000ffff053224 */ /* 0x000fca00078e0007 */
[----:B------:R2:W-:Y:S04]  /*2800*/  @P3 STG.E desc[UR54][R4.64+0x4], R25 ;  /* 0x0000041904003986 */ /* 0x0005e8000c101936 */
[----:B------:R-:W3:Y:S01]  /*2810*/  @P0 LDG.E.LTC128B R15, desc[UR54][R12.64] ;  /* 0x000000360c0f0981 */ /* 0x000ee2000c1e1920 */
[----:B------:R-:W-:Y:S01]  /*2820*/  IADD3 R10, P2, P3, R92, R8, R10 ;  /* 0x000000085c0a7210 */ /* 0x000fe20007b5e00a */
[----:B------:R-:W-:Y:S01]  /*2830*/  BSSY B1, `(.L_x_39) ;  /* 0x0000011000017945 */ /* 0x000fe20003800000 */
[----:B------:R-:W-:Y:S02]  /*2840*/  ISETP.GT.AND P1, PT, R0, 0x8, P1 ;  /* 0x000000080000780c */ /* 0x000fe40000f24270 */
[----:B------:R-:W-:-:S03]  /*2850*/  IADD3.X R11, R93, R21, R11, P2, P3 ;  /* 0x000000155d0b7210 */ /* 0x000fc600017e640b */
[----:B------:R-:W-:Y:S01]  /*2860*/  IMAD.WIDE.U32 R10, R19, R104, R10 ;  /* 0x00000068130a7225 */ /* 0x000fe200078e000a */
[----:B------:R-:W-:-:S03]  /*2870*/  SHF.L.U64.HI R19, R95, 0x2, R94 ;  /* 0x000000025f137819 */ /* 0x000fc6000001025e */
[----:B------:R-:W-:Y:S01]  /*2880*/  IMAD.IADD R11, R103, 0x1, R11 ;  /* 0x00000001670b7824 */ /* 0x000fe200078e020b */
[----:B--2---:R-:W-:-:S04]  /*2890*/  LEA R4, P3, R10, R108, 0x2 ;  /* 0x0000006c0a047211 */ /* 0x004fc800078610ff */
[----:B------:R-:W-:Y:S02]  /*28a0*/  LEA.HI.X R5, R10, R109, R11, 0x2, P3 ;  /* 0x0000006d0a057211 */ /* 0x000fe400018f140b */
[----:B---3--:R-:W-:-:S05]  /*28b0*/  LOP3.LUT R8, R15, 0xffffe000, RZ, 0xc0, !PT ;  /* 0xffffe0000f087812 */ /* 0x008fca00078ec0ff */
[----:B------:R-:W-:Y:S01]  /*28c0*/  FMUL R9, R8, R89 ;  /* 0x0000005908097220 */ /* 0x000fe20000400000 */
[----:B------:R-:W-:-:S03]  /*28d0*/  LEA R8, P2, R95, R6, 0x2 ;  /* 0x000000065f087211 */ /* 0x000fc600078410ff */
[----:B------:R-:W-:Y:S02]  /*28e0*/  FFMA R21, R26, R88, R9 ;  /* 0x000000581a157223 */ /* 0x000fe40000000009 */
[----:B------:R-:W-:-:S03]  /*28f0*/  IMAD.X R9, R19, 0x1, R7, P2 ;  /* 0x0000000113097824 */ /* 0x000fc600010e0607 */
[----:B------:R-:W-:-:S05]  /*2900*/  F2FP.TF32.F32.PACK_B R21, R21 ;  /* 0x00000015ff15723e */ /* 0x000fca00024050ff */
[----:B------:R2:W-:Y:S01]  /*2910*/  @P0 STG.E desc[UR54][R8.64], R21 ;  /* 0x0000001508000986 */ /* 0x0005e2000c101936 */
[----:B------:R-:W-:Y:S05]  /*2920*/  @!P1 BRA `(.L_x_40) ;  /* 0x0000000000049947 */ /* 0x000fea0003800000 */
[----:B------:R3:W5:Y:S02]  /*2930*/  LDG.E.LTC128B R15, desc[UR54][R4.64+0x4] ;  /* 0x00000436040f7981 */ /* 0x000764000c1e1920 */
.L_x_40:
[----:B------:R-:W-:Y:S05]  /*2940*/  BSYNC B1 ;  /* 0x0000000000017941 */ /* 0x000fea0003800000 */
.L_x_39:
[----:B-----5:R-:W-:Y:S01]  /*2950*/  LOP3.LUT R10, R15, 0xffffe000, RZ, 0xc0, !PT ;  /* 0xffffe0000f0a7812 */ /* 0x020fe200078ec0ff */
[----:B------:R-:W-:Y:S01]  /*2960*/  BSSY B1, `(.L_x_41) ;  /* 0x0000009000017945 */ /* 0x000fe20003800000 */
[----:B------:R-:W-:-:S03]  /*2970*/  ISETP.GT.AND P0, PT, R14, 0x8, PT ;  /* 0x000000080e00780c */ /* 0x000fc60003f04270 */
[----:B------:R-:W-:Y:S01]  /*2980*/  FMUL R10, R10, R89 ;  /* 0x000000590a0a7220 */ /* 0x000fe20000400000 */
[----:B------:R-:W-:-:S03]  /*2990*/  ISETP.GT.AND P2, PT, R0, RZ, P0 ;  /* 0x000000ff0000720c */ /* 0x000fc60000744270 */
[----:B------:R-:W-:-:S05]  /*29a0*/  FFMA R27, R27, R88, R10 ;  /* 0x000000581b1b7223 */ /* 0x000fca000000000a */
[----:B------:R-:W-:-:S05]  /*29b0*/  F2FP.TF32.F32.PACK_B R27, R27 ;  /* 0x0000001bff1b723e */ /* 0x000fca00024050ff */
[----:B------:R4:W-:Y:S01]  /*29c0*/  @P1 STG.E desc[UR54][R8.64+0x4], R27 ;  /* 0x0000041b08001986 */ /* 0x0009e2000c101936 */
[----:B------:R-:W-:Y:S05]  /*29d0*/  @!P2 BRA `(.L_x_42) ;  /* 0x000000000004a947 */ /* 0x000fea0003800000 */
[----:B------:R0:W5:Y:S02]  /*29e0*/  LDG.E.LTC128B R15, desc[UR54][R2.64+0x20] ;  /* 0x00002036020f7981 */ /* 0x000164000c1e1920 */
.L_x_42:
[----:B------:R-:W-:Y:S05]  /*29f0*/  BSYNC B1 ;  /* 0x0000000000017941 */ /* 0x000fea0003800000 */
.L_x_41:
        /* <DEDUP_REMOVED lines=10> */
.L_x_44:
[----:B------:R-:W-:Y:S05]  /*2aa0*/  BSYNC B1 ;  /* 0x0000000000017941 */ /* 0x000fea0003800000 */
.L_x_43:
[----:B-----5:R-:W-:Y:S01]  /*2ab0*/  LOP3.LUT R10, R15, 0xffffe000, RZ, 0xc0, !PT ;  /* 0xffffe0000f0a7812 */ /* 0x020fe200078ec0ff */
[----:B------:R-:W-:Y:S01]  /*2ac0*/  BSSY B1, `(.L_x_45) ;  /* 0x0000008000017945 */ /* 0x000fe20003800000 */
[----:B------:R-:W-:-:S03]  /*2ad0*/  ISETP.GT.AND P0, PT, R0, 0x8, P0 ;  /* 0x000000080000780c */ /* 0x000fc60000704270 */
[----:B------:R-:W-:-:S04]  /*2ae0*/  FMUL R10, R10, R89 ;  /* 0x000000590a0a7220 */ /* 0x000fc80000400000 */
[----:B------:R-:W-:-:S05]  /*2af0*/  FFMA R29, R29, R88, R10 ;  /* 0x000000581d1d7223 */ /* 0x000fca000000000a */
[----:B------:R-:W-:-:S05]  /*2b00*/  F2FP.TF32.F32.PACK_B R29, R29 ;  /* 0x0000001dff1d723e */ /* 0x000fca00024050ff */
[----:B------:R0:W-:Y:S01]  /*2b10*/  @P3 STG.E desc[UR54][R6.64+0x24], R29 ;  /* 0x0000241d06003986 */ /* 0x0001e2000c101936 */
[----:B------:R-:W-:Y:S05]  /*2b20*/  @!P0 BRA `(.L_x_46) ;  /* 0x0000000000048947 */ /* 0x000fea0003800000 */
[----:B------:R0:W5:Y:S02]  /*2b30*/  LDG.E.LTC128B R15, desc[UR54][R4.64+0x20] ;  /* 0x00002036040f7981 */ /* 0x000164000c1e1920 */
.L_x_46:
[----:B------:R-:W-:Y:S05]  /*2b40*/  BSYNC B1 ;  /* 0x0000000000017941 */ /* 0x000fea0003800000 */
.L_x_45:
[----:B-----5:R-:W-:Y:S01]  /*2b50*/  LOP3.LUT R10, R15, 0xffffe000, RZ, 0xc0, !PT ;  /* 0xffffe0000f0a7812 */ /* 0x020fe200078ec0ff */
[----:B------:R-:W-:Y:S01]  /*2b60*/  BSSY B1, `(.L_x_47) ;  /* 0x0000008000017945 */ /* 0x000fe20003800000 */
[----:B------:R-:W-:-:S03]  /*2b70*/  ISETP.GT.AND P1, PT, R0, 0x8, P1 ;  /* 0x000000080000780c */ /* 0x000fc60000f24270 */
[----:B0-----:R-:W-:-:S04]  /*2b80*/  FMUL R11, R10, R89 ;  /* 0x000000590a0b7220 */ /* 0x001fc80000400000 */
[----:B------:R-:W-:-:S05]  /*2b90*/  FFMA R11, R30, R88, R11 ;  /* 0x000000581e0b7223 */ /* 0x000fca000000000b */
[----:B------:R-:W-:-:S05]  /*2ba0*/  F2FP.TF32.F32.PACK_B R11, R11 ;  /* 0x0000000bff0b723e */ /* 0x000fca00024050ff */
[----:B------:R0:W-:Y:S01]  /*2bb0*/  @P0 STG.E desc[UR54][R8.64+0x20], R11 ;  /* 0x0000200b08000986 */ /* 0x0001e2000c101936 */
[----:B------:R-:W-:Y:S05]  /*2bc0*/  @!P1 BRA `(.L_x_48) ;  /* 0x0000000000049947 */ /* 0x000fea0003800000 */
[----:B------:R0:W5:Y:S02]  /*2bd0*/  LDG.E.LTC128B R15, desc[UR54][R4.64+0x24] ;  /* 0x00002436040f7981 */ /* 0x000164000c1e1920 */
.L_x_48:
[----:B------:R-:W-:Y:S05]  /*2be0*/  BSYNC B1 ;  /* 0x0000000000017941 */ /* 0x000fea0003800000 */
.L_x_47:
        /* <DEDUP_REMOVED lines=10> */
.L_x_50:
[----:B------:R-:W-:Y:S05]  /*2c90*/  BSYNC B1 ;  /* 0x0000000000017941 */ /* 0x000fea0003800000 */
.L_x_49:
[----:B-----5:R-:W-:Y:S01]  /*2ca0*/  LOP3.LUT R10, R15, 0xffffe000, RZ, 0xc0, !PT ;  /* 0xffffe0000f0a7812 */ /* 0x020fe200078ec0ff */
[----:B------:R-:W-:Y:S01]  /*2cb0*/  BSSY B1, `(.L_x_51) ;  /* 0x0000009000017945 */ /* 0x000fe20003800000 */
[----:B------:R-:W-:-:S03]  /*2cc0*/  ISETP.GT.AND P1, PT, R14, 0x11, PT ;  /* 0x000000110e00780c */ /* 0x000fc60003f24270 */
[----:B0-----:R-:W-:Y:S01]  /*2cd0*/  FMUL R11, R10, R89 ;  /* 0x000000590a0b7220 */ /* 0x001fe20000400000 */
[----:B------:R-:W-:-:S03]  /*2ce0*/  ISETP.GT.AND P3, PT, R0, RZ, P1 ;  /* 0x000000ff0000720c */ /* 0x000fc60000f64270 */
[----:B------:R-:W-:-:S05]  /*2cf0*/  FFMA R11, R32, R88, R11 ;  /* 0x00000058200b7223 */ /* 0x000fca000000000b */
[----:B------:R-:W-:-:S05]  /*2d00*/  F2FP.TF32.F32.PACK_B R11, R11 ;  /* 0x0000000bff0b723e */ /* 0x000fca00024050ff */
[----:B------:R0:W-:Y:S01]  /*2d10*/  @P2 STG.E desc[UR54][R6.64+0x40], R11 ;  /* 0x0000400b06002986 */ /* 0x0001e2000c101936 */
[----:B------:R-:W-:Y:S05]  /*2d20*/  @!P3 BRA `(.L_x_52) ;  /* 0x000000000004b947 */ /* 0x000fea0003800000 */
[----:B------:R0:W5:Y:S02]  /*2d30*/  LDG.E.LTC128B R15, desc[UR54][R2.64+0x44] ;  /* 0x00004436020f7981 */ /* 0x000164000c1e1920 */
.L_x_52:
[----:B------:R-:W-:Y:S05]  /*2d40*/  BSYNC B1 ;  /* 0x0000000000017941 */ /* 0x000fea0003800000 */
.L_x_51:
        /* <DEDUP_REMOVED lines=9> */
.L_x_54:
[----:B------:R-:W-:Y:S05]  /*2de0*/  BSYNC B1 ;  /* 0x0000000000017941 */ /* 0x000fea0003800000 */
.L_x_53:
        /* <DEDUP_REMOVED lines=9> */
.L_x_56:
[----:B------:R-:W-:Y:S05]  /*2e80*/  BSYNC B1 ;  /* 0x0000000000017941 */ /* 0x000fea0003800000 */
.L_x_55:
        /* <DEDUP_REMOVED lines=10> */
.L_x_58:
[----:B------:R-:W-:Y:S05]  /*2f30*/  BSYNC B1 ;  /* 0x0000000000017941 */ /* 0x000fea0003800000 */
.L_x_57:
        /* <DEDUP_REMOVED lines=10> */
.L_x_60:
[----:B------:R-:W-:Y:S05]  /*2fe0*/  BSYNC B1 ;  /* 0x0000000000017941 */ /* 0x000fea0003800000 */
.L_x_59:
        /* <DEDUP_REMOVED lines=9> */
.L_x_62:
[----:B------:R-:W-:Y:S05]  /*3080*/  BSYNC B1 ;  /* 0x0000000000017941 */ /* 0x000fea0003800000 */
.L_x_61:
        /* <DEDUP_REMOVED lines=9> */
.L_x_64:
[----:B------:R-:W-:Y:S05]  /*3120*/  BSYNC B1 ;  /* 0x0000000000017941 */ /* 0x000fea0003800000 */
.L_x_63:
        /* <DEDUP_REMOVED lines=10> */
.L_x_66:
[----:B------:R-:W-:Y:S05]  /*31d0*/  BSYNC B1 ;  /* 0x0000000000017941 */ /* 0x000fea0003800000 */
.L_x_65:
        /* <DEDUP_REMOVED lines=10> */
.L_x_68:
[----:B------:R-:W-:Y:S05]  /*3280*/  BSYNC B1 ;  /* 0x0000000000017941 */ /* 0x000fea0003800000 */
.L_x_67:
        /* <DEDUP_REMOVED lines=9> */
.L_x_70:
[----:B------:R-:W-:Y:S05]  /*3320*/  BSYNC B1 ;  /* 0x0000000000017941 */ /* 0x000fea0003800000 */
.L_x_69:
        /* <DEDUP_REMOVED lines=9> */
.L_x_72:
[----:B------:R-:W-:Y:S05]  /*33c0*/  BSYNC B1 ;  /* 0x0000000000017941 */ /* 0x000fea0003800000 */
.L_x_71:
        /* <DEDUP_REMOVED lines=10> */
.L_x_74:
[----:B------:R-:W-:Y:S05]  /*3470*/  BSYNC B1 ;  /* 0x0000000000017941 */ /* 0x000fea0003800000 */
.L_x_73:
        /* <DEDUP_REMOVED lines=10> */
.L_x_76:
[----:B------:R-:W-:Y:S05]  /*3520*/  BSYNC B1 ;  /* 0x0000000000017941 */ /* 0x000fea0003800000 */
.L_x_75:
        /* <DEDUP_REMOVED lines=9> */
.L_x_78:
[----:B------:R-:W-:Y:S05]  /*35c0*/  BSYNC B1 ;  /* 0x0000000000017941 */ /* 0x000fea0003800000 */
.L_x_77:
        /* <DEDUP_REMOVED lines=9> */
.L_x_80:
[----:B------:R-:W-:Y:S05]  /*3660*/  BSYNC B1 ;  /* 0x0000000000017941 */ /* 0x000fea0003800000 */
.L_x_79:
        /* <DEDUP_REMOVED lines=10> */
.L_x_82:
[----:B------:R-:W-:Y:S05]  /*3710*/  BSYNC B1 ;  /* 0x0000000000017941 */ /* 0x000fea0003800000 */
.L_x_81:
        /* <DEDUP_REMOVED lines=10> */
.L_x_84:
[----:B------:R-:W-:Y:S05]  /*37c0*/  BSYNC B1 ;  /* 0x0000000000017941 */ /* 0x000fea0003800000 */
.L_x_83:
        /* <DEDUP_REMOVED lines=9> */
.L_x_86:
[----:B------:R-:W-:Y:S05]  /*3860*/  BSYNC B1 ;  /* 0x0000000000017941 */ /* 0x000fea0003800000 */
.L_x_85:
        /* <DEDUP_REMOVED lines=9> */
.L_x_88:
[----:B------:R-:W-:Y:S05]  /*3900*/  BSYNC B1 ;  /* 0x0000000000017941 */ /* 0x000fea0003800000 */
.L_x_87:
        /* <DEDUP_REMOVED lines=10> */
.L_x_90:
[----:B------:R-:W-:Y:S05]  /*39b0*/  BSYNC B1 ;  /* 0x0000000000017941 */ /* 0x000fea0003800000 */
.L_x_89:
        /* <DEDUP_REMOVED lines=10> */
.L_x_92:
[----:B------:R-:W-:Y:S05]  /*3a60*/  BSYNC B1 ;  /* 0x0000000000017941 */ /* 0x000fea0003800000 */
.L_x_91:
        /* <DEDUP_REMOVED lines=9> */
.L_x_94:
[----:B------:R-:W-:Y:S05]  /*3b00*/  BSYNC B1 ;  /* 0x0000000000017941 */ /* 0x000fea0003800000 */
.L_x_93:
        /* <DEDUP_REMOVED lines=9> */
.L_x_96:
[----:B------:R-:W-:Y:S05]  /*3ba0*/  BSYNC B1 ;  /* 0x0000000000017941 */ /* 0x000fea0003800000 */
.L_x_95:
        /* <DEDUP_REMOVED lines=10> */
.L_x_98:
[----:B------:R-:W-:Y:S05]  /*3c50*/  BSYNC B1 ;  /* 0x0000000000017941 */ /* 0x000fea0003800000 */
.L_x_97:
        /* <DEDUP_REMOVED lines=10> */
.L_x_100:
[----:B------:R-:W-:Y:S05]  /*3d00*/  BSYNC B1 ;  /* 0x0000000000017941 */ /* 0x000fea0003800000 */
.L_x_99:
        /* <DEDUP_REMOVED lines=9> */
.L_x_102:
[----:B------:R-:W-:Y:S05]  /*3da0*/  BSYNC B1 ;  /* 0x0000000000017941 */ /* 0x000fea0003800000 */
.L_x_101:
        /* <DEDUP_REMOVED lines=9> */
.L_x_104:
[----:B------:R-:W-:Y:S05]  /*3e40*/  BSYNC B1 ;  /* 0x0000000000017941 */ /* 0x000fea0003800000 */
.L_x_103:
        /* <DEDUP_REMOVED lines=10> */
.L_x_106:
[----:B------:R-:W-:Y:S05]  /*3ef0*/  BSYNC B1 ;  /* 0x0000000000017941 */ /* 0x000fea0003800000 */
.L_x_105:
        /* <DEDUP_REMOVED lines=10> */
.L_x_108:
[----:B------:R-:W-:Y:S05]  /*3fa0*/  BSYNC B1 ;  /* 0x0000000000017941 */ /* 0x000fea0003800000 */
.L_x_107:
        /* <DEDUP_REMOVED lines=9> */
.L_x_110:
[----:B------:R-:W-:Y:S05]  /*4040*/  BSYNC B1 ;  /* 0x0000000000017941 */ /* 0x000fea0003800000 */
.L_x_109:
        /* <DEDUP_REMOVED lines=9> */
.L_x_112:
[----:B------:R-:W-:Y:S05]  /*40e0*/  BSYNC B1 ;  /* 0x0000000000017941 */ /* 0x000fea0003800000 */
.L_x_111:
        /* <DEDUP_REMOVED lines=10> */
.L_x_114:
[----:B------:R-:W-:Y:S05]  /*4190*/  BSYNC B1 ;  /* 0x0000000000017941 */ /* 0x000fea0003800000 */
.L_x_113:
        /* <DEDUP_REMOVED lines=10> */
.L_x_116:
[----:B------:R-:W-:Y:S05]  /*4240*/  BSYNC B1 ;  /* 0x0000000000017941 */ /* 0x000fea0003800000 */
.L_x_115:
        /* <DEDUP_REMOVED lines=9> */
.L_x_118:
[----:B------:R-:W-:Y:S05]  /*42e0*/  BSYNC B1 ;  /* 0x0000000000017941 */ /* 0x000fea0003800000 */
.L_x_117:
        /* <DEDUP_REMOVED lines=9> */
.L_x_120:
[----:B------:R-:W-:Y:S05]  /*4380*/  BSYNC B1 ;  /* 0x0000000000017941 */ /* 0x000fea0003800000 */
.L_x_119:
        /* <DEDUP_REMOVED lines=10> */
.L_x_122:
[----:B------:R-:W-:Y:S05]  /*4430*/  BSYNC B1 ;  /* 0x0000000000017941 */ /* 0x000fea0003800000 */
.L_x_121:
        /* <DEDUP_REMOVED lines=10> */
.L_x_124:
[----:B------:R-:W-:Y:S05]  /*44e0*/  BSYNC B1 ;  /* 0x0000000000017941 */ /* 0x000fea0003800000 */
.L_x_123:
        /* <DEDUP_REMOVED lines=9> */
.L_x_126:
[----:B------:R-:W-:Y:S05]  /*4580*/  BSYNC B1 ;  /* 0x0000000000017941 */ /* 0x000fea0003800000 */
.L_x_125:
        /* <DEDUP_REMOVED lines=9> */
.L_x_128:
[----:B------:R-:W-:Y:S05]  /*4620*/  BSYNC B1 ;  /* 0x0000000000017941 */ /* 0x000fea0003800000 */
.L_x_127:
        /* <DEDUP_REMOVED lines=10> */
.L_x_130:
[----:B------:R-:W-:Y:S05]  /*46d0*/  BSYNC B1 ;  /* 0x0000000000017941 */ /* 0x000fea0003800000 */
.L_x_129:
        /* <DEDUP_REMOVED lines=10> */
.L_x_132:
[----:B------:R-:W-:Y:S05]  /*4780*/  BSYNC B1 ;  /* 0x0000000000017941 */ /* 0x000fea0003800000 */
.L_x_131:
        /* <DEDUP_REMOVED lines=9> */
.L_x_134:
[----:B------:R-:W-:Y:S05]  /*4820*/  BSYNC B1 ;  /* 0x0000000000017941 */ /* 0x000fea0003800000 */
.L_x_133:
        /* <DEDUP_REMOVED lines=9> */
.L_x_136:
[----:B------:R-:W-:Y:S05]  /*48c0*/  BSYNC B1 ;  /* 0x0000000000017941 */ /* 0x000fea0003800000 */
.L_x_135:
        /* <DEDUP_REMOVED lines=10> */
.L_x_138:
[----:B------:R-:W-:Y:S05]  /*4970*/  BSYNC B1 ;  /* 0x0000000000017941 */ /* 0x000fea0003800000 */
.L_x_137:
        /* <DEDUP_REMOVED lines=10> */
.L_x_140:
[----:B------:R-:W-:Y:S05]  /*4a20*/  BSYNC B1 ;  /* 0x0000000000017941 */ /* 0x000fea0003800000 */
.L_x_139:
        /* <DEDUP_REMOVED lines=9> */
.L_x_142:
[----:B------:R-:W-:Y:S05]  /*4ac0*/  BSYNC B1 ;  /* 0x0000000000017941 */ /* 0x000fea0003800000 */
.L_x_141:
        /* <DEDUP_REMOVED lines=9> */
.L_x_144:
[----:B------:R-:W-:Y:S05]  /*4b60*/  BSYNC B1 ;  /* 0x0000000000017941 */ /* 0x000fea0003800000 */
.L_x_143:
        /* <DEDUP_REMOVED lines=10> */
.L_x_146:
[----:B------:R-:W-:Y:S05]  /*4c10*/  BSYNC B1 ;  /* 0x0000000000017941 */ /* 0x000fea0003800000 */
.L_x_145:
        /* <DEDUP_REMOVED lines=10> */
.L_x_148:
[----:B------:R-:W-:Y:S05]  /*4cc0*/  BSYNC B1 ;  /* 0x0000000000017941 */ /* 0x000fea0003800000 */
.L_x_147:
        /* <DEDUP_REMOVED lines=9> */
.L_x_150:
[----:B------:R-:W-:Y:S05]  /*4d60*/  BSYNC B1 ;  /* 0x0000000000017941 */ /* 0x000fea0003800000 */
.L_x_149:
        /* <DEDUP_REMOVED lines=9> */
.L_x_152:
[----:B------:R-:W-:Y:S05]  /*4e00*/  BSYNC B1 ;  /* 0x0000000000017941 */ /* 0x000fea0003800000 */
.L_x_151:
        /* <DEDUP_REMOVED lines=10> */
.L_x_154:
[----:B------:R-:W-:Y:S05]  /*4eb0*/  BSYNC B1 ;  /* 0x0000000000017941 */ /* 0x000fea0003800000 */
.L_x_153:
        /* <DEDUP_REMOVED lines=10> */
.L_x_156:
[----:B------:R-:W-:Y:S05]  /*4f60*/  BSYNC B1 ;  /* 0x0000000000017941 */ /* 0x000fea0003800000 */
.L_x_155:
[----:B01---5:R-:W-:Y:S01]  /*4f70*/  LOP3.LUT R2, R15, 0xffffe000, RZ, 0xc0, !PT ;  /* 0xffffe0000f027812 */ /* 0x023fe200078ec0ff */
        /* <DEDUP_REMOVED lines=8> */
.L_x_158:
[----:B------:R-:W-:Y:S05]  /*5000*/  BSYNC B1 ;  /* 0x0000000000017941 */ /* 0x000fea0003800000 */
.L_x_157:
[----:B-----5:R-:W-:Y:S01]  /*5010*/  LOP3.LUT R2, R15, 0xffffe000, RZ, 0xc0, !PT ;  /* 0xffffe0000f027812 */ /* 0x020fe200078ec0ff */
[----:B------:R-:W-:Y:S01]  /*5020*/  BSSY B1, `(.L_x_159) ;  /* 0x000000a000017945 */ /* 0x000fe20003800000 */
[----:B------:R-:W-:-:S03]  /*5030*/  ISETP.GT.AND P1, PT, R0, 0x8, P1 ;  /* 0x000000080000780c */ /* 0x000fc60000f24270 */
[----:B------:R-:W-:Y:S01]  /*5040*/  FMUL R3, R2, R89 ;  /* 0x0000005902037220 */ /* 0x000fe20000400000 */
[----:B------:R-:W-:-:S03]  /*5050*/  @P0 IMAD.MOV.U32 R2, RZ, RZ, R8 ;  /* 0x000000ffff020224 */ /* 0x000fc600078e0008 */
[----:B0-----:R-:W-:Y:S01]  /*5060*/  FFMA R7, R86, R88, R3 ;  /* 0x0000005856077223 */ /* 0x001fe20000000003 */
[----:B------:R-:W-:-:S04]  /*5070*/  @P0 IMAD.MOV.U32 R3, RZ, RZ, R9 ;  /* 0x000000ffff030224 */ /* 0x000fc800078e0009 */
[----:B------:R-:W-:-:S05]  /*5080*/  F2FP.TF32.F32.PACK_B R7, R7 ;  /* 0x00000007ff07723e */ /* 0x000fca00024050ff */
[----:B------:R0:W-:Y:S01]  /*5090*/  @P0 STG.E desc[UR54][R2.64+0x1e0], R7 ;  /* 0x0001e00702000986 */ /* 0x0001e2000c101936 */
[----:B------:R-:W-:Y:S05]  /*50a0*/  @!P1 BRA `(.L_x_160) ;  /* 0x0000000000049947 */ /* 0x000fea0003800000 */
[----:B------:R0:W5:Y:S02]  /*50b0*/  LDG.E.LTC128B R15, desc[UR54][R4.64+0x1e4] ;  /* 0x0001e436040f7981 */ /* 0x000164000c1e1920 */
.L_x_160:
[----:B------:R-:W-:Y:S05]  /*50c0*/  BSYNC B1 ;  /* 0x0000000000017941 */ /* 0x000fea0003800000 */
.L_x_159:
[----:B------:R-:W-:Y:S05]  /*50d0*/  @!P1 BRA `(.L_x_161) ;  /* 0x0000001000b09947 */ /* 0x000fea0003800000 */
[----:B-----5:R-:W-:-:S05]  /*50e0*/  LOP3.LUT R0, R15, 0xffffe000, RZ, 0xc0, !PT ;  /* 0xffffe0000f007812 */ /* 0x020fca00078ec0ff */
[----:B------:R-:W-:-:S04]  /*50f0*/  FMUL R0, R0, R89 ;  /* 0x0000005900007220 */ /* 0x000fc80000400000 */
[----:B------:R-:W-:-:S05]  /*5100*/  FFMA R87, R87, R88, R0 ;  /* 0x0000005857577223 */ /* 0x000fca0000000000 */
[----:B------:R-:W-:-:S05]  /*5110*/  F2FP.TF32.F32.PACK_B R87, R87 ;  /* 0x00000057ff57723e */ /* 0x000fca00024050ff */
[----:B------:R0:W-:Y:S01]  /*5120*/  STG.E desc[UR54][R8.64+0x1e4], R87 ;  /* 0x0001e45708007986 */ /* 0x0001e2000c101936 */
[----:B------:R-:W-:Y:S05]  /*5130*/  BRA `(.L_x_161) ;  /* 0x0000001000987947 */ /* 0x000fea0003800000 */
.L_x_36:
[----:B------:R-:W-:Y:S01]  /*5140*/  ULDC.64 UR4, c[0x0][0x5c0] ;  /* 0x0001700000047ab9 */ /* 0x000fe20000000a00 */
[-C--:B------:R-:W-:Y:S01]  /*5150*/  FMUL R9, R24, R88.reuse ;  /* 0x0000005818097220 */ /* 0x080fe20000400000 */
[----:B------:R-:W-:Y:S01]  /*5160*/  LEA R2, P1, R102, UR4, 0x2 ;  /* 0x0000000466027c11 */ /* 0x000fe2000f8210ff */
[-C--:B------:R-:W-:Y:S01]  /*5170*/  FMUL R25, R25, R88.reuse ;  /* 0x0000005819197220 */ /* 0x080fe20000400000 */
[----:B------:R-:W-:Y:S01]  /*5180*/  ISETP.GT.AND P3, PT, R14, 0x1, PT ;  /* 0x000000010e00780c */ /* 0x000fe20003f64270 */
[-C--:B------:R-:W-:Y:S01]  /*5190*/  FMUL R27, R27, R88.reuse ;  /* 0x000000581b1b7220 */ /* 0x080fe20000400000 */
[----:B------:R-:W-:Y:S01]  /*51a0*/  F2FP.TF32.F32.PACK_B R9, R9 ;  /* 0x00000009ff09723e */ /* 0x000fe200024050ff */
[-C--:B------:R-:W-:Y:S01]  /*51b0*/  FMUL R29, R29, R88.reuse ;  /* 0x000000581d1d7220 */ /* 0x080fe20000400000 */
[----:B------:R-:W-:Y:S01]  /*51c0*/  LEA.HI.X R3, R102, UR5, R7, 0x2, P1 ;  /* 0x0000000566037c11 */ /* 0x000fe200088f1407 */
[-C--:B------:R-:W-:Y:S01]  /*51d0*/  FMUL R7, R26, R88.reuse ;  /* 0x000000581a077220 */ /* 0x080fe20000400000 */
[----:B------:R-:W-:Y:S01]  /*51e0*/  ISETP.GT.AND P1, PT, R0, RZ, P3 ;  /* 0x000000ff0000720c */ /* 0x000fe20001f24270 */
[-C--:B------:R-:W-:Y:S01]  /*51f0*/  FMUL R11, R30, R88.reuse ;  /* 0x000000581e0b7220 */ /* 0x080fe20000400000 */
[----:B------:R-:W-:Y:S01]  /*5200*/  F2FP.TF32.F32.PACK_B R25, R25 ;  /* 0x00000019ff19723e */ /* 0x000fe200024050ff */
[----:B------:R0:W-:Y:S01]  /*5210*/  @P2 STG.E desc[UR54][R2.64], R9 ;  /* 0x0000000902002986 */ /* 0x0001e2000c101936 */
[----:B------:R-:W-:Y:S01]  /*5220*/  ISETP.GT.AND P2, PT, R0, 0x8, P0 ;  /* 0x000000080000780c */ /* 0x000fe20000744270 */
[-C--:B------:R-:W-:Y:S01]  /*5230*/  FMUL R31, R31, R88.reuse ;  /* 0x000000581f1f7220 */ /* 0x080fe20000400000 */
[----:B------:R-:W-:Y:S01]  /*5240*/  ISETP.GT.AND P0, PT, R14, 0x8, PT ;  /* 0x000000080e00780c */ /* 0x000fe20003f04270 */
[-C--:B------:R-:W-:Y:S01]  /*5250*/  FMUL R33, R33, R88.reuse ;  /* 0x0000005821217220 */ /* 0x080fe20000400000 */
[----:B------:R-:W-:Y:S01]  /*5260*/  SHF.L.U64.HI R5, R95, 0x2, R94 ;  /* 0x000000025f057819 */ /* 0x000fe2000001025e */
[----:B------:R-:W-:Y:S01]  /*5270*/  FMUL R35, R35, R88 ;  /* 0x0000005823237220 */ /* 0x000fe20000400000 */
[----:B------:R-:W-:Y:S01]  /*5280*/  LEA R4, P4, R95, R2, 0x2 ;  /* 0x000000025f047211 */ /* 0x000fe200078810ff */
[-C--:B------:R-:W-:Y:S01]  /*5290*/  FMUL R37, R37, R88.reuse ;  /* 0x0000005825257220 */ /* 0x080fe20000400000 */
[C---:B------:R-:W-:Y:S01]  /*52a0*/  ISETP.GT.AND P3, PT, R0.reuse, 0x8, P3 ;  /* 0x000000080000780c */ /* 0x040fe20001f64270 */
[----:B------:R-:W-:Y:S01]  /*52b0*/  @P1 STG.E desc[UR54][R2.64+0x4], R25 ;  /* 0x0000041902001986 */ /* 0x000fe2000c101936 */
[----:B------:R-:W-:Y:S01]  /*52c0*/  ISETP.GT.AND P5, PT, R0, RZ, P0 ;  /* 0x000000ff0000720c */ /* 0x000fe200007a4270 */
[----:B------:R-:W-:Y:S01]  /*52d0*/  IMAD.X R5, R5, 0x1, R3, P4 ;  /* 0x0000000105057824 */ /* 0x000fe200020e0603 */
[----:B------:R-:W-:Y:S01]  /*52e0*/  F2FP.TF32.F32.PACK_B R7, R7 ;  /* 0x00000007ff07723e */ /* 0x000fe200024050ff */
[-C--:B0-----:R-:W-:Y:S01]  /*52f0*/  FMUL R9, R28, R88.reuse ;  /* 0x000000581c097220 */ /* 0x081fe20000400000 */
[----:B------:R-:W-:Y:S01]  /*5300*/  ISETP.GT.AND P1, PT, R14, 0x9, PT ;  /* 0x000000090e00780c */ /* 0x000fe20003f24270 */
[-C--:B------:R-:W-:Y:S01]  /*5310*/  FMUL R39, R39, R88.reuse ;  /* 0x0000005827277220 */ /* 0x080fe20000400000 */
[----:B------:R-:W-:Y:S01]  /*5320*/  F2FP.TF32.F32.PACK_B R27, R27 ;  /* 0x0000001bff1b723e */ /* 0x000fe200024050ff */
[----:B------:R0:W-:Y:S01]  /*5330*/  @P2 STG.E desc[UR54][R4.64], R7 ;  /* 0x0000000704002986 */ /* 0x0001e2000c101936 */
[----:B------:R-:W-:Y:S01]  /*5340*/  F2FP.TF32.F32.PACK_B R9, R9 ;  /* 0x00000009ff09723e */ /* 0x000fe200024050ff */
[-C--:B------:R-:W-:Y:S01]  /*5350*/  FMUL R41, R41, R88.reuse ;  /* 0x0000005829297220 */ /* 0x080fe20000400000 */
[C---:B------:R-:W-:Y:S01]  /*5360*/  ISETP.GT.AND P4, PT, R0.reuse, RZ, P1 ;  /* 0x000000ff0000720c */ /* 0x040fe20000f84270 */
[----:B------:R-:W-:Y:S01]  /*5370*/  @P3 STG.E desc[UR54][R4.64+0x4], R27 ;  /* 0x0000041b04003986 */ /* 0x000fe2000c101936 */
[----:B------:R-:W-:Y:S01]  /*5380*/  ISETP.GT.AND P2, PT, R0, 0x8, P0 ;  /* 0x000000080000780c */ /* 0x000fe20000744270 */
[-C--:B------:R-:W-:Y:S01]  /*5390*/  FMUL R43, R43, R88.reuse ;  /* 0x000000582b2b7220 */ /* 0x080fe20000400000 */
[----:B------:R-:W-:Y:S01]  /*53a0*/  ISETP.GT.AND P0, PT, R14, 0x10, PT ;  /* 0x000000100e00780c */ /* 0x000fe20003f04270 */
[----:B------:R1:W-:Y:S01]  /*53b0*/  @P5 STG.E desc[UR54][R2.64+0x20], R9 ;  /* 0x0000200902005986 */ /* 0x0003e2000c101936 */
[C---:B------:R-:W-:Y:S01]  /*53c0*/  ISETP.GT.AND P3, PT, R0.reuse, 0x8, P1 ;  /* 0x000000080000780c */ /* 0x040fe20000f64270 */
[-C--:B------:R-:W-:Y:S01]  /*53d0*/  FMUL R45, R45, R88.reuse ;  /* 0x000000582d2d7220 */ /* 0x080fe20000400000 */
[----:B------:R-:W-:Y:S01]  /*53e0*/  ISETP.GT.AND P5, PT, R0, RZ, P0 ;  /* 0x000000ff0000720c */ /* 0x000fe200007a4270 */
[-C--:B0-----:R-:W-:Y:S01]  /*53f0*/  FMUL R7, R32, R88.reuse ;  /* 0x0000005820077220 */ /* 0x081fe20000400000 */
[----:B------:R-:W-:Y:S01]  /*5400*/  F2FP.TF32.F32.PACK_B R29, R29 ;  /* 0x0000001dff1d723e */ /* 0x000fe200024050ff */
[-C--:B------:R-:W-:Y:S01]  /*5410*/  FMUL R47, R47, R88.reuse ;  /* 0x000000582f2f7220 */ /* 0x080fe20000400000 */
[----:B------:R-:W-:Y:S01]  /*5420*/  F2FP.TF32.F32.PACK_B R11, R11 ;  /* 0x0000000bff0b723e */ /* 0x000fe200024050ff */
[-C--:B------:R-:W-:Y:S01]  /*5430*/  FMUL R49, R49, R88.reuse ;  /* 0x0000005831317220 */ /* 0x080fe20000400000 */
[----:B------:R-:W-:Y:S01]  /*5440*/  ISETP.GT.AND P1, PT, R14, 0x11, PT ;  /* 0x000000110e00780c */ /* 0x000fe20003f24270 */
[----:B------:R-:W-:Y:S01]  /*5450*/  @P4 STG.E desc[UR54][R2.64+0x24], R29 ;  /* 0x0000241d02004986 */ /* 0x000fe2000c101936 */
[----:B------:R-:W-:Y:S01]  /*5460*/  F2FP.TF32.F32.PACK_B R31, R31 ;  /* 0x0000001fff1f723e */ /* 0x000fe200024050ff */
[-C--:B-1----:R-:W-:Y:S01]  /*5470*/  FMUL R9, R34, R88.reuse ;  /* 0x0000005822097220 */ /* 0x082fe20000400000 */
[----:B------:R-:W-:Y:S01]  /*5480*/  F2FP.TF32.F32.PACK_B R7, R7 ;  /* 0x00000007ff07723e */ /* 0x000fe200024050ff */
[----:B------:R0:W-:Y:S01]  /*5490*/  @P2 STG.E desc[UR54][R4.64+0x20], R11 ;  /* 0x0000200b04002986 */ /* 0x0001e2000c101936 */
[C---:B------:R-:W-:Y:S01]  /*54a0*/  ISETP.GT.AND P4, PT, R0.reuse, RZ, P1 ;  /* 0x000000ff0000720c */ /* 0x040fe20000f84270 */
[-C--:B------:R-:W-:Y:S01]  /*54b0*/  FMUL R51, R51, R88.reuse ;  /* 0x0000005833337220 */ /* 0x080fe20000400000 */
[----:B------:R-:W-:Y:S01]  /*54c0*/  ISETP.GT.AND P2, PT, R0, 0x8, P0 ;  /* 0x000000080000780c */ /* 0x000fe20000744270 */
[----:B------:R-:W-:Y:S01]  /*54d0*/  @P3 STG.E desc[UR54][R4.64+0x24], R31 ;  /* 0x0000241f04003986 */ /* 0x000fe2000c101936 */
[----:B------:R-:W-:Y:S01]  /*54e0*/  ISETP.GT.AND P0, PT, R14, 0x18, PT ;  /* 0x000000180e00780c */ /* 0x000fe20003f04270 */
[-C--:B------:R-:W-:Y:S01]  /*54f0*/  FMUL R53, R53, R88.reuse ;  /* 0x0000005835357220 */ /* 0x080fe20000400000 */
[C---:B------:R-:W-:Y:S01]  /*5500*/  ISETP.GT.AND P3, PT, R0.reuse, 0x8, P1 ;  /* 0x000000080000780c */ /* 0x040fe20000f64270 */
[----:B------:R1:W-:Y:S01]  /*5510*/  @P5 STG.E desc[UR54][R2.64+0x40], R7 ;  /* 0x0000400702005986 */ /* 0x0003e2000c101936 */
[----:B------:R-:W-:Y:S01]  /*5520*/  ISETP.GT.AND P5, PT, R0, RZ, P0 ;  /* 0x000000ff0000720c */ /* 0x000fe200007a4270 */
[-C--:B------:R-:W-:Y:S01]  /*5530*/  FMUL R55, R55, R88.reuse ;  /* 0x0000005837377220 */ /* 0x080fe20000400000 */
[----:B------:R-:W-:Y:S01]  /*5540*/  F2FP.TF32.F32.PACK_B R33, R33 ;  /* 0x00000021ff21723e */ /* 0x000fe200024050ff */
[-C--:B0-----:R-:W-:Y:S01]  /*5550*/  FMUL R11, R38, R88.reuse ;  /* 0x00000058260b7220 */ /* 0x081fe20000400000 */
[----:B------:R-:W-:Y:S01]  /*5560*/  F2FP.TF32.F32.PACK_B R9, R9 ;  /* 0x00000009ff09723e */ /* 0x000fe200024050ff */
[-C--:B------:R-:W-:Y:S01]  /*5570*/  FMUL R57, R57, R88.reuse ;  /* 0x0000005839397220 */ /* 0x080fe20000400000 */
[----:B------:R-:W-:Y:S01]  /*5580*/  ISETP.GT.AND P1, PT, R14, 0x19, PT ;  /* 0x000000190e00780c */ /* 0x000fe20003f24270 */
[----:B------:R-:W-:Y:S01]  /*5590*/  @P4 STG.E desc[UR54][R2.64+0x44], R33 ;  /* 0x0000442102004986 */ /* 0x000fe2000c101936 */
[----:B------:R-:W-:Y:S01]  /*55a0*/  F2FP.TF32.F32.PACK_B R35, R35 ;  /* 0x00000023ff23723e */ /* 0x000fe200024050ff */
[-C--:B------:R-:W-:Y:S01]  /*55b0*/  FMUL R59, R59, R88.reuse ;  /* 0x000000583b3b7220 */ /* 0x080fe20000400000 */
[----:B------:R-:W-:Y:S01]  /*55c0*/  ISETP.GT.AND P4, PT, R0, RZ, P1 ;  /* 0x000000ff0000720c */ /* 0x000fe20000f84270 */
[-C--:B-1----:R-:W-:Y:S01]  /*55d0*/  FMUL R7, R36, R88.reuse ;  /* 0x0000005824077220 */ /* 0x082fe20000400000 */
[----:B------:R0:W-:Y:S01]  /*55e0*/  @P2 STG.E desc[UR54][R4.64+0x40], R9 ;  /* 0x0000400904002986 */ /* 0x0001e2000c101936 */
[----:B------:R-:W-:Y:S01]  /*55f0*/  ISETP.GT.AND P2, PT, R0, 0x8, P0 ;  /* 0x000000080000780c */ /* 0x000fe20000744270 */
[-C--:B------:R-:W-:Y:S01]  /*5600*/  FMUL R61, R61, R88.reuse ;  /* 0x000000583d3d7220 */ /* 0x080fe20000400000 */
[----:B------:R-:W-:Y:S01]  /*5610*/  ISETP.GT.AND P0, PT, R14, 0x20, PT ;  /* 0x000000200e00780c */ /* 0x000fe20003f04270 */
[----:B------:R-:W-:Y:S01]  /*5620*/  @P3 STG.E desc[UR54][R4.64+0x44], R35 ;  /* 0x0000442304003986 */ /* 0x000fe2000c101936 */
[----:B------:R-:W-:Y:S01]  /*5630*/  F2FP.TF32.F32.PACK_B R7, R7 ;  /* 0x00000007ff07723e */ /* 0x000fe200024050ff */
[-C--:B------:R-:W-:Y:S01]  /*5640*/  FMUL R63, R63, R88.reuse ;  /* 0x000000583f3f7220 */ /* 0x080fe20000400000 */
[C---:B------:R-:W-:Y:S01]  /*5650*/  ISETP.GT.AND P3, PT, R0.reuse, 0x8, P1 ;  /* 0x000000080000780c */ /* 0x040fe20000f64270 */
[-C--:B------:R-:W-:Y:S01]  /*5660*/  FMUL R65, R65, R88.reuse ;  /* 0x0000005841417220 */ /* 0x080fe20000400000 */
[----:B------:R-:W-:Y:S01]  /*5670*/  F2FP.TF32.F32.PACK_B R37, R37 ;  /* 0x00000025ff25723e */ /* 0x000fe200024050ff */
[----:B------:R1:W-:Y:S01]  /*5680*/  @P5 STG.E desc[UR54][R2.64+0x60], R7 ;  /* 0x0000600702005986 */ /* 0x0003e2000c101936 */
[----:B------:R-:W-:Y:S01]  /*5690*/  ISETP.GT.AND P5, PT, R0, RZ, P0 ;  /* 0x000000ff0000720c */ /* 0x000fe200007a4270 */
[-C--:B0-----:R-:W-:Y:S01]  /*56a0*/  FMUL R9, R42, R88.reuse ;  /* 0x000000582a097220 */ /* 0x081fe20000400000 */
[----:B------:R-:W-:Y:S01]  /*56b0*/  F2FP.TF32.F32.PACK_B R11, R11 ;  /* 0x0000000bff0b723e */ /* 0x000fe200024050ff */
[----:B------:R-:W-:Y:S01]  /*56c0*/  @P4 STG.E desc[UR54][R2.64+0x64], R37 ;  /* 0x0000642502004986 */ /* 0x000fe2000c101936 */
[----:B------:R-:W-:Y:S01]  /*56d0*/  ISETP.GT.AND P1, PT, R14, 0x21, PT ;  /* 0x000000210e00780c */ /* 0x000fe20003f24270 */
[-C--:B------:R-:W-:Y:S01]  /*56e0*/  FMUL R67, R67, R88.reuse ;  /* 0x0000005843437220 */ /* 0x080fe20000400000 */
[----:B------:R-:W-:Y:S01]  /*56f0*/  F2FP.TF32.F32.PACK_B R39, R39 ;  /* 0x00000027ff27723e */ /* 0x000fe200024050ff */
[----:B------:R0:W-:Y:S01]  /*5700*/  @P2 STG.E desc[UR54][R4.64+0x60], R11 ;  /* 0x0000600b04002986 */ /* 0x0001e2000c101936 */
[C---:B------:R-:W-:Y:S01]  /*5710*/  ISETP.GT.AND P4, PT, R0.reuse, RZ, P1 ;  /* 0x000000ff0000720c */ /* 0x040fe20000f84270 */
[-C--:B------:R-:W-:Y:S01]  /*5720*/  FMUL R69, R69, R88.reuse ;  /* 0x0000005845457220 */ /* 0x080fe20000400000 */
[----:B------:R-:W-:Y:S01]  /*5730*/  ISETP.GT.AND P2, PT, R0, 0x8, P0 ;  /* 0x000000080000780c */ /* 0x000fe20000744270 */
[-C--:B-1----:R-:W-:Y:S01]  /*5740*/  FMUL R7, R40, R88.reuse ;  /* 0x0000005828077220 */ /* 0x082fe20000400000 */
[----:B------:R-:W-:Y:S01]  /*5750*/  ISETP.GT.AND P0, PT, R14, 0x28, PT ;  /* 0x000000280e00780c */ /* 0x000fe20003f04270 */
[----:B------:R-:W-:Y:S01]  /*5760*/  @P3 STG.E desc[UR54][R4.64+0x64], R39 ;  /* 0x0000642704003986 */ /* 0x000fe2000c101936 */
[----:B------:R-:W-:Y:S01]  /*5770*/  ISETP.GT.AND P3, PT, R0, 0x8, P1 ;  /* 0x000000080000780c */ /* 0x000fe20000f64270 */
[-C--:B------:R-:W-:Y:S01]  /*5780*/  FMUL R71, R71, R88.reuse ;  /* 0x0000005847477220 */ /* 0x080fe20000400000 */
[----:B------:R-:W-:Y:S01]  /*5790*/  F2FP.TF32.F32.PACK_B R7, R7 ;  /* 0x00000007ff07723e */ /* 0x000fe200024050ff */
[-C--:B------:R-:W-:Y:S01]  /*57a0*/  FMUL R73, R73, R88.reuse ;  /* 0x0000005849497220 */ /* 0x080fe20000400000 */
[----:B------:R-:W-:Y:S01]  /*57b0*/  F2FP.TF32.F32.PACK_B R41, R41 ;  /* 0x00000029ff29723e */ /* 0x000fe200024050ff */
[-C--:B0-----:R-:W-:Y:S01]  /*57c0*/  FMUL R11, R46, R88.reuse ;  /* 0x000000582e0b7220 */ /* 0x081fe20000400000 */
[----:B------:R-:W-:Y:S01]  /*57d0*/  F2FP.TF32.F32.PACK_B R9, R9 ;  /* 0x00000009ff09723e */ /* 0x000fe200024050ff */
[----:B------:R0:W-:Y:S01]  /*57e0*/  @P5 STG.E desc[UR54][R2.64+0x80], R7 ;  /* 0x0000800702005986 */ /* 0x0001e2000c101936 */
[----:B------:R-:W-:Y:S01]  /*57f0*/  ISETP.GT.AND P5, PT, R0, RZ, P0 ;  /* 0x000000ff0000720c */ /* 0x000fe200007a4270 */
[-C--:B------:R-:W-:Y:S01]  /*5800*/  FMUL R75, R75, R88.reuse ;  /* 0x000000584b4b7220 */ /* 0x080fe20000400000 */
[----:B------:R-:W-:Y:S01]  /*5810*/  ISETP.GT.AND P1, PT, R14, 0x29, PT ;  /* 0x000000290e00780c */ /* 0x000fe20003f24270 */
[----:B------:R-:W-:Y:S01]  /*5820*/  @P4 STG.E desc[UR54][R2.64+0x84], R41 ;  /* 0x0000842902004986 */ /* 0x000fe2000c101936 */
[----:B------:R-:W-:Y:S01]  /*5830*/  F2FP.TF32.F32.PACK_B R43, R43 ;  /* 0x0000002bff2b723e */ /* 0x000fe200024050ff */
[-C--:B------:R-:W-:Y:S01]  /*5840*/  FMUL R77, R77, R88.reuse ;  /* 0x000000584d4d7220 */ /* 0x080fe20000400000 */
[C---:B------:R-:W-:Y:S01]  /*5850*/  ISETP.GT.AND P4, PT, R0.reuse, RZ, P1 ;  /* 0x000000ff0000720c */ /* 0x040fe20000f84270 */
[----:B------:R1:W-:Y:S01]  /*5860*/  @P2 STG.E desc[UR54][R4.64+0x80], R9 ;  /* 0x0000800904002986 */ /* 0x0003e2000c101936 */
[----:B------:R-:W-:Y:S01]  /*5870*/  ISETP.GT.AND P2, PT, R0, 0x8, P0 ;  /* 0x000000080000780c */ /* 0x000fe20000744270 */
[-C--:B------:R-:W-:Y:S01]  /*5880*/  FMUL R79, R79, R88.reuse ;  /* 0x000000584f4f7220 */ /* 0x080fe20000400000 */
[----:B------:R-:W-:Y:S01]  /*5890*/  ISETP.GT.AND P0, PT, R14, 0x30, PT ;  /* 0x000000300e00780c */ /* 0x000fe20003f04270 */
[-C--:B0-----:R-:W-:Y:S01]  /*58a0*/  FMUL R7, R44, R88.reuse ;  /* 0x000000582c077220 */ /* 0x081fe20000400000 */
[----:B------:R-:W-:Y:S01]  /*58b0*/  @P3 STG.E desc[UR54][R4.64+0x84], R43 ;  /* 0x0000842b04003986 */ /* 0x000fe2000c101936 */
[----:B------:R-:W-:Y:S01]  /*58c0*/  ISETP.GT.AND P3, PT, R0, 0x8, P1 ;  /* 0x000000080000780c */ /* 0x000fe20000f64270 */
[-C--:B------:R-:W-:Y:S01]  /*58d0*/  FMUL R81, R81, R88.reuse ;  /* 0x0000005851517220 */ /* 0x080fe20000400000 */
[----:B------:R-:W-:Y:S01]  /*58e0*/  F2FP.TF32.F32.PACK_B R45, R45 ;  /* 0x0000002dff2d723e */ /* 0x000fe200024050ff */
[-C--:B------:R-:W-:Y:S01]  /*58f0*/  FMUL R83, R83, R88.reuse ;  /* 0x0000005853537220 */ /* 0x080fe20000400000 */
[----:B------:R-:W-:Y:S01]  /*5900*/  F2FP.TF32.F32.PACK_B R7, R7 ;  /* 0x00000007ff07723e */ /* 0x000fe200024050ff */
[-C--:B------:R-:W-:Y:S01]  /*5910*/  FMUL R13, R84, R88.reuse ;  /* 0x00000058540d7220 */ /* 0x080fe20000400000 */
[----:B------:R-:W-:Y:S01]  /*5920*/  F2FP.TF32.F32.PACK_B R11, R11 ;  /* 0x0000000bff0b723e */ /* 0x000fe200024050ff */
[-C--:B-1----:R-:W-:Y:S01]  /*5930*/  FMUL R9, R50, R88.reuse ;  /* 0x0000005832097220 */ /* 0x082fe20000400000 */
[----:B------:R-:W-:Y:S01]  /*5940*/  ISETP.GT.AND P1, PT, R14, 0x31, PT ;  /* 0x000000310e00780c */ /* 0x000fe20003f24270 */
[----:B------:R0:W-:Y:S01]  /*5950*/  @P5 STG.E desc[UR54][R2.64+0xa0], R7 ;  /* 0x0000a00702005986 */ /* 0x0001e2000c101936 */
[C---:B------:R-:W-:Y:S01]  /*5960*/  ISETP.GT.AND P5, PT, R0.reuse, RZ, P0 ;  /* 0x000000ff0000720c */ /* 0x040fe200007a4270 */
[-C--:B------:R-:W-:Y:S01]  /*5970*/  FMUL R85, R85, R88.reuse ;  /* 0x0000005855557220 */ /* 0x080fe20000400000 */
[----:B------:R-:W-:Y:S01]  /*5980*/  F2FP.TF32.F32.PACK_B R47, R47 ;  /* 0x0000002fff2f723e */ /* 0x000fe200024050ff */
[----:B------:R-:W-:Y:S01]  /*5990*/  @P4 STG.E desc[UR54][R2.64+0xa4], R45 ;  /* 0x0000a42d02004986 */ /* 0x000fe2000c101936 */
[----:B------:R-:W-:Y:S01]  /*59a0*/  ISETP.GT.AND P4, PT, R0, RZ, P1 ;  /* 0x000000ff0000720c */ /* 0x000fe20000f84270 */
[-C--:B------:R-:W-:Y:S01]  /*59b0*/  FMUL R15, R86, R88.reuse ;  /* 0x00000058560f7220 */ /* 0x080fe20000400000 */
[----:B------:R-:W-:Y:S01]  /*59c0*/  F2FP.TF32.F32.PACK_B R49, R49 ;  /* 0x00000031ff31723e */ /* 0x000fe200024050ff */
[----:B------:R1:W-:Y:S01]  /*59d0*/  @P2 STG.E desc[UR54][R4.64+0xa0], R11 ;  /* 0x0000a00b04002986 */ /* 0x0003e2000c101936 */
[----:B------:R-:W-:Y:S01]  /*59e0*/  ISETP.GT.AND P2, PT, R0, 0x8, P0 ;  /* 0x000000080000780c */ /* 0x000fe20000744270 */
[-C--:B------:R-:W-:Y:S01]  /*59f0*/  FMUL R87, R87, R88.reuse ;  /* 0x0000005857577220 */ /* 0x080fe20000400000 */
[----:B------:R-:W-:Y:S01]  /*5a00*/  ISETP.GT.AND P0, PT, R14, 0x38, PT ;  /* 0x000000380e00780c */ /* 0x000fe20003f04270 */
[----:B0-----:R-:W-:Y:S01]  /*5a10*/  FMUL R7, R48, R88 ;  /* 0x0000005830077220 */ /* 0x001fe20000400000 */
[----:B------:R-:W-:Y:S01]  /*5a20*/  @P3 STG.E desc[UR54][R4.64+0xa4], R47 ;  /* 0x0000a42f04003986 */ /* 0x000fe2000c101936 */
[----:B------:R-:W-:-:S02]  /*5a30*/  ISETP.GT.AND P3, PT, R0, 0x8, P1 ;  /* 0x000000080000780c */ /* 0x000fc40000f64270 */
[----:B------:R-:W-:Y:S02]  /*5a40*/  F2FP.TF32.F32.PACK_B R9, R9 ;  /* 0x00000009ff09723e */ /* 0x000fe400024050ff */
[----:B------:R-:W-:Y:S02]  /*5a50*/  F2FP.TF32.F32.PACK_B R7, R7 ;  /* 0x00000007ff07723e */ /* 0x000fe400024050ff */
[----:B------:R-:W-:Y:S01]  /*5a60*/  ISETP.GT.AND P1, PT, R14, 0x39, PT ;  /* 0x000000390e00780c */ /* 0x000fe20003f24270 */
[----:B-1----:R-:W-:Y:S01]  /*5a70*/  FMUL R11, R54, R88 ;  /* 0x00000058360b7220 */ /* 0x002fe20000400000 */
[----:B------:R-:W-:Y:S01]  /*5a80*/  F2FP.TF32.F32.PACK_B R51, R51 ;  /* 0x00000033ff33723e */ /* 0x000fe200024050ff */
[----:B------:R0:W-:Y:S01]  /*5a90*/  @P5 STG.E desc[UR54][R2.64+0xc0], R7 ;  /* 0x0000c00702005986 */ /* 0x0001e2000c101936 */
[C---:B------:R-:W-:Y:S02]  /*5aa0*/  ISETP.GT.AND P5, PT, R0.reuse, RZ, P0 ;  /* 0x000000ff0000720c */ /* 0x040fe400007a4270 */
[----:B------:R-:W-:Y:S01]  /*5ab0*/  F2FP.TF32.F32.PACK_B R53, R53 ;  /* 0x00000035ff35723e */ /* 0x000fe200024050ff */
[----:B------:R-:W-:Y:S01]  /*5ac0*/  @P4 STG.E desc[UR54][R2.64+0xc4], R49 ;  /* 0x0000c43102004986 */ /* 0x000fe2000c101936 */
[----:B------:R-:W-:-:S02]  /*5ad0*/  ISETP.GT.AND P4, PT, R0, RZ, P1 ;  /* 0x000000ff0000720c */ /* 0x000fc40000f84270 */
[----:B------:R-:W-:Y:S01]  /*5ae0*/  F2FP.TF32.F32.PACK_B R11, R11 ;  /* 0x0000000bff0b723e */ /* 0x000fe200024050ff */
[----:B------:R1:W-:Y:S01]  /*5af0*/  @P2 STG.E desc[UR54][R4.64+0xc0], R9 ;  /* 0x0000c00904002986 */ /* 0x0003e2000c101936 */
[----:B------:R-:W-:Y:S02]  /*5b00*/  ISETP.GT.AND P2, PT, R0, 0x8, P0 ;  /* 0x000000080000780c */ /* 0x000fe40000744270 */
[----:B------:R-:W-:Y:S01]  /*5b10*/  ISETP.GT.AND P0, PT, R14, 0x40, PT ;  /* 0x000000400e00780c */ /* 0x000fe20003f04270 */
[----:B0-----:R-:W-:Y:S01]  /*5b20*/  FMUL R7, R52, R88 ;  /* 0x0000005834077220 */ /* 0x001fe20000400000 */
[----:B------:R-:W-:Y:S01]  /*5b30*/  @P3 STG.E desc[UR54][R4.64+0xc4], R51 ;  /* 0x0000c43304003986 */ /* 0x000fe2000c101936 */
[----:B------:R-:W-:Y:S02]  /*5b40*/  ISETP.GT.AND P3, PT, R0, 0x8, P1 ;  /* 0x000000080000780c */ /* 0x000fe40000f64270 */
[----:B------:R-:W-:Y:S02]  /*5b50*/  ISETP.GT.AND P1, PT, R14, 0x41, PT ;  /* 0x000000410e00780c */ /* 0x000fe40003f24270 */
[----:B------:R-:W-:-:S02]  /*5b60*/  F2FP.TF32.F32.PACK_B R7, R7 ;  /* 0x00000007ff07723e */ /* 0x000fc400024050ff */
[----:B------:R-:W-:Y:S01]  /*5b70*/  F2FP.TF32.F32.PACK_B R55, R55 ;  /* 0x00000037ff37723e */ /* 0x000fe200024050ff */
[----:B-1----:R-:W-:Y:S01]  /*5b80*/  FMUL R9, R58, R88 ;  /* 0x000000583a097220 */ /* 0x002fe20000400000 */
[----:B------:R-:W-:Y:S01]  /*5b90*/  F2FP.TF32.F32.PACK_B R57, R57 ;  /* 0x00000039ff39723e */ /* 0x000fe200024050ff */
[----:B------:R0:W-:Y:S01]  /*5ba0*/  @P5 STG.E desc[UR54][R2.64+0xe0], R7 ;  /* 0x0000e00702005986 */ /* 0x0001e2000c101936 */
[C---:B------:R-:W-:Y:S02]  /*5bb0*/  ISETP.GT.AND P5, PT, R0.reuse, RZ, P0 ;  /* 0x000000ff0000720c */ /* 0x040fe400007a4270 */
[----:B------:R-:W-:Y:S01]  /*5bc0*/  F2FP.TF32.F32.PACK_B R9, R9 ;  /* 0x00000009ff09723e */ /* 0x000fe200024050ff */
[----:B------:R-:W-:Y:S01]  /*5bd0*/  @P4 STG.E desc[UR54][R2.64+0xe4], R53 ;  /* 0x0000e43502004986 */ /* 0x000fe2000c101936 */
[C---:B------:R-:W-:Y:S02]  /*5be0*/  ISETP.GT.AND P4, PT, R0.reuse, RZ, P1 ;  /* 0x000000ff0000720c */ /* 0x040fe40000f84270 */
[----:B------:R-:W-:Y:S01]  /*5bf0*/  F2FP.TF32.F32.PACK_B R59, R59 ;  /* 0x0000003bff3b723e */ /* 0x000fe200024050ff */
[----:B------:R1:W-:Y:S01]  /*5c00*/  @P2 STG.E desc[UR54][R4.64+0xe0], R11 ;  /* 0x0000e00b04002986 */ /* 0x0003e2000c101936 */
[----:B------:R-:W-:-:S02]  /*5c10*/  ISETP.GT.AND P2, PT, R0, 0x8, P0 ;  /* 0x000000080000780c */ /* 0x000fc40000744270 */
[----:B------:R-:W-:Y:S01]  /*5c20*/  ISETP.GT.AND P0, PT, R14, 0x48, PT ;  /* 0x000000480e00780c */ /* 0x000fe20003f04270 */
[-C--:B0-----:R-:W-:Y:S01]  /*5c30*/  FMUL R7, R56, R88.reuse ;  /* 0x0000005838077220 */ /* 0x081fe20000400000 */
[----:B------:R-:W-:Y:S01]  /*5c40*/  @P3 STG.E desc[UR54][R4.64+0xe4], R55 ;  /* 0x0000e43704003986 */ /* 0x000fe2000c101936 */
[----:B------:R-:W-:Y:S02]  /*5c50*/  ISETP.GT.AND P3, PT, R0, 0x8, P1 ;  /* 0x000000080000780c */ /* 0x000fe40000f64270 */
[----:B------:R-:W-:Y:S02]  /*5c60*/  ISETP.GT.AND P1, PT, R14, 0x49, PT ;  /* 0x000000490e00780c */ /* 0x000fe40003f24270 */
[----:B------:R-:W-:Y:S01]  /*5c70*/  F2FP.TF32.F32.PACK_B R7, R7 ;  /* 0x00000007ff07723e */ /* 0x000fe200024050ff */
[----:B-1----:R-:W-:Y:S01]  /*5c80*/  FMUL R11, R62, R88 ;  /* 0x000000583e0b7220 */ /* 0x002fe20000400000 */
[----:B------:R-:W-:-:S03]  /*5c90*/  F2FP.TF32.F32.PACK_B R61, R61 ;  /* 0x0000003dff3d723e */ /* 0x000fc600024050ff */
[----:B------:R0:W-:Y:S01]  /*5ca0*/  @P5 STG.E desc[UR54][R2.64+0x100], R7 ;  /* 0x0001000702005986 */ /* 0x0001e2000c101936 */
[C---:B------:R-:W-:Y:S02]  /*5cb0*/  ISETP.GT.AND P5, PT, R0.reuse, RZ, P0 ;  /* 0x000000ff0000720c */ /* 0x040fe400007a4270 */
[----:B------:R-:W-:Y:S01]  /*5cc0*/  F2FP.TF32.F32.PACK_B R11, R11 ;  /* 0x0000000bff0b723e */ /* 0x000fe200024050ff */
[----:B------:R-:W-:Y:S01]  /*5cd0*/  @P4 STG.E desc[UR54][R2.64+0x104], R57 ;  /* 0x0001043902004986 */ /* 0x000fe2000c101936 */
[C---:B------:R-:W-:Y:S02]  /*5ce0*/  ISETP.GT.AND P4, PT, R0.reuse, RZ, P1 ;  /* 0x000000ff0000720c */ /* 0x040fe40000f84270 */
[----:B------:R-:W-:Y:S01]  /*5cf0*/  F2FP.TF32.F32.PACK_B R63, R63 ;  /* 0x0000003fff3f723e */ /* 0x000fe200024050ff */
[----:B------:R1:W-:Y:S01]  /*5d00*/  @P2 STG.E desc[UR54][R4.64+0x100], R9 ;  /* 0x0001000904002986 */ /* 0x0003e2000c101936 */
[----:B------:R-:W-:Y:S02]  /*5d10*/  ISETP.GT.AND P2, PT, R0, 0x8, P0 ;  /* 0x000000080000780c */ /* 0x000fe40000744270 */
[----:B------:R-:W-:Y:S01]  /*5d20*/  ISETP.GT.AND P0, PT, R14, 0x50, PT ;  /* 0x000000500e00780c */ /* 0x000fe20003f04270 */
[----:B0-----:R-:W-:Y:S01]  /*5d30*/  FMUL R7, R60, R88 ;  /* 0x000000583c077220 */ /* 0x001fe20000400000 */
[----:B------:R-:W-:Y:S01]  /*5d40*/  @P3 STG.E desc[UR54][R4.64+0x104], R59 ;  /* 0x0001043b04003986 */ /* 0x000fe2000c101936 */
[----:B------:R-:W-:-:S02]  /*5d50*/  ISETP.GT.AND P3, PT, R0, 0x8, P1 ;  /* 0x000000080000780c */ /* 0x000fc40000f64270 */
        /* <DEDUP_REMOVED lines=38> */
[----:B------:R-:W-:Y:S01]  /*5fc0*/  ISETP.GT.AND P0, PT, R0, 0x8, P0 ;  /* 0x000000080000780c */ /* 0x000fe20000704270 */
[----:B------:R-:W-:Y:S01]  /*5fd0*/  @P4 STG.E desc[UR54][R2.64+0x164], R69 ;  /* 0x0001644502004986 */ /* 0x000fe2000c101936 */
[----:B------:R-:W-:Y:S02]  /*5fe0*/  ISETP.GT.AND P4, PT, R14, 0x69, PT ;  /* 0x000000690e00780c */ /* 0x000fe40003f84270 */
[----:B------:R-:W-:Y:S01]  /*5ff0*/  F2FP.TF32.F32.PACK_B R9, R9 ;  /* 0x00000009ff09723e */ /* 0x000fe200024050ff */
[----:B------:R1:W-:Y:S01]  /*6000*/  @P2 STG.E desc[UR54][R4.64+0x160], R11 ;  /* 0x0001600b04002986 */ /* 0x0003e2000c101936 */
[C---:B------:R-:W-:Y:S02]  /*6010*/  ISETP.GT.AND P2, PT, R0.reuse, RZ, P1 ;  /* 0x000000ff0000720c */ /* 0x040fe40000f44270 */
[----:B------:R-:W-:Y:S01]  /*6020*/  ISETP.GT.AND P1, PT, R0, 0x8, P1 ;  /* 0x000000080000780c */ /* 0x000fe20000f24270 */
[----:B0-----:R-:W-:Y:S01]  /*6030*/  FMUL R7, R72, R88 ;  /* 0x0000005848077220 */ /* 0x001fe20000400000 */
[----:B------:R-:W-:Y:S01]  /*6040*/  @P3 STG.E desc[UR54][R4.64+0x164], R71 ;  /* 0x0001644704003986 */ /* 0x000fe2000c101936 */
[----:B------:R-:W-:-:S02]  /*6050*/  ISETP.GT.AND P6, PT, R0, RZ, P4 ;  /* 0x000000ff0000720c */ /* 0x000fc400027c4270 */
[----:B------:R-:W-:Y:S02]  /*6060*/  F2FP.TF32.F32.PACK_B R75, R75 ;  /* 0x0000004bff4b723e */ /* 0x000fe400024050ff */
[----:B------:R-:W-:Y:S02]  /*6070*/  F2FP.TF32.F32.PACK_B R7, R7 ;  /* 0x00000007ff07723e */ /* 0x000fe400024050ff */
[----:B------:R-:W-:Y:S01]  /*6080*/  F2FP.TF32.F32.PACK_B R77, R77 ;  /* 0x0000004dff4d723e */ /* 0x000fe200024050ff */
[----:B-1----:R-:W-:Y:S01]  /*6090*/  FMUL R11, R82, R88 ;  /* 0x00000058520b7220 */ /* 0x002fe20000400000 */
[----:B------:R-:W-:Y:S01]  /*60a0*/  ISETP.GT.AND P4, PT, R0, 0x8, P4 ;  /* 0x000000080000780c */ /* 0x000fe20002784270 */
[----:B------:R0:W-:Y:S01]  /*60b0*/  @P5 STG.E desc[UR54][R2.64+0x180], R7 ;  /* 0x0001800702005986 */ /* 0x0001e2000c101936 */
[----:B------:R-:W-:Y:S02]  /*60c0*/  ISETP.GT.AND P5, PT, R14, 0x68, PT ;  /* 0x000000680e00780c */ /* 0x000fe40003fa4270 */
[----:B------:R-:W-:Y:S01]  /*60d0*/  F2FP.TF32.F32.PACK_B R79, R79 ;  /* 0x0000004fff4f723e */ /* 0x000fe200024050ff */
[----:B------:R-:W-:Y:S01]  /*60e0*/  @P2 STG.E desc[UR54][R2.64+0x184], R73 ;  /* 0x0001844902002986 */ /* 0x000fe2000c101936 */
[----:B------:R-:W-:-:S02]  /*60f0*/  ISETP.GT.AND P3, PT, R0, RZ, P5 ;  /* 0x000000ff0000720c */ /* 0x000fc40002f64270 */
[----:B------:R-:W-:Y:S01]  /*6100*/  ISETP.GT.AND P5, PT, R0, 0x8, P5 ;  /* 0x000000080000780c */ /* 0x000fe20002fa4270 */
[----:B------:R1:W-:Y:S01]  /*6110*/  @P0 STG.E desc[UR54][R4.64+0x180], R9 ;  /* 0x0001800904000986 */ /* 0x0003e2000c101936 */
[C---:B------:R-:W-:Y:S02]  /*6120*/  ISETP.GT.AND P2, PT, R14.reuse, 0x71, PT ;  /* 0x000000710e00780c */ /* 0x040fe40003f44270 */
[----:B------:R-:W-:Y:S01]  /*6130*/  ISETP.GT.AND P0, PT, R14, 0x79, PT ;  /* 0x000000790e00780c */ /* 0x000fe20003f04270 */
[-C--:B0-----:R-:W-:Y:S01]  /*6140*/  FMUL R7, R76, R88.reuse ;  /* 0x000000584c077220 */ /* 0x081fe20000400000 */
[----:B------:R-:W-:Y:S01]  /*6150*/  @P1 STG.E desc[UR54][R4.64+0x184], R75 ;  /* 0x0001844b04001986 */ /* 0x000fe2000c101936 */
[----:B------:R-:W-:Y:S02]  /*6160*/  ISETP.GT.AND P1, PT, R14, 0x78, PT ;  /* 0x000000780e00780c */ /* 0x000fe40003f24270 */
[----:B------:R-:W-:Y:S02]  /*6170*/  F2FP.TF32.F32.PACK_B R81, R81 ;  /* 0x00000051ff51723e */ /* 0x000fe400024050ff */
[----:B------:R-:W-:Y:S01]  /*6180*/  F2FP.TF32.F32.PACK_B R7, R7 ;  /* 0x00000007ff07723e */ /* 0x000fe200024050ff */
[----:B-1----:R-:W-:Y:S01]  /*6190*/  FMUL R9, R78, R88 ;  /* 0x000000584e097220 */ /* 0x002fe20000400000 */
[----:B------:R-:W-:-:S03]  /*61a0*/  F2FP.TF32.F32.PACK_B R11, R11 ;  /* 0x0000000bff0b723e */ /* 0x000fc600024050ff */
[----:B------:R0:W-:Y:S01]  /*61b0*/  @P3 STG.E desc[UR54][R2.64+0x1a0], R7 ;  /* 0x0001a00702003986 */ /* 0x0001e2000c101936 */
[----:B------:R-:W-:Y:S02]  /*61c0*/  ISETP.GT.AND P3, PT, R14, 0x70, PT ;  /* 0x000000700e00780c */ /* 0x000fe40003f64270 */
[----:B------:R-:W-:Y:S01]  /*61d0*/  F2FP.TF32.F32.PACK_B R9, R9 ;  /* 0x00000009ff09723e */ /* 0x000fe200024050ff */
[----:B------:R-:W-:Y:S01]  /*61e0*/  @P6 STG.E desc[UR54][R2.64+0x1a4], R77 ;  /* 0x0001a44d02006986 */ /* 0x000fe2000c101936 */
[C---:B------:R-:W-:Y:S02]  /*61f0*/  ISETP.GT.AND P6, PT, R0.reuse, RZ, P3 ;  /* 0x000000ff0000720c */ /* 0x040fe40001fc4270 */
[C---:B------:R-:W-:Y:S01]  /*6200*/  ISETP.GT.AND P3, PT, R0.reuse, 0x8, P3 ;  /* 0x000000080000780c */ /* 0x040fe20001f64270 */
[----:B------:R-:W-:Y:S01]  /*6210*/  @P5 STG.E desc[UR54][R4.64+0x1a0], R9 ;  /* 0x0001a00904005986 */ /* 0x000fe2000c101936 */
[C---:B------:R-:W-:Y:S02]  /*6220*/  ISETP.GT.AND P5, PT, R0.reuse, RZ, P2 ;  /* 0x000000ff0000720c */ /* 0x040fe400017a4270 */
[----:B------:R-:W-:Y:S01]  /*6230*/  ISETP.GT.AND P2, PT, R0, 0x8, P2 ;  /* 0x000000080000780c */ /* 0x000fe20001744270 */
[----:B0-----:R-:W-:Y:S01]  /*6240*/  FMUL R7, R80, R88 ;  /* 0x0000005850077220 */ /* 0x001fe20000400000 */
[----:B------:R-:W-:Y:S01]  /*6250*/  @P4 STG.E desc[UR54][R4.64+0x1a4], R79 ;  /* 0x0001a44f04004986 */ /* 0x000fe2000c101936 */
[----:B------:R-:W-:-:S02]  /*6260*/  ISETP.GT.AND P4, PT, R0, RZ, P1 ;  /* 0x000000ff0000720c */ /* 0x000fc40000f84270 */
[C---:B------:R-:W-:Y:S02]  /*6270*/  ISETP.GT.AND P1, PT, R0.reuse, 0x8, P1 ;  /* 0x000000080000780c */ /* 0x040fe40000f24270 */
[----:B------:R-:W-:Y:S02]  /*6280*/  F2FP.TF32.F32.PACK_B R7, R7 ;  /* 0x00000007ff07723e */ /* 0x000fe400024050ff */
[----:B------:R-:W-:Y:S02]  /*6290*/  F2FP.TF32.F32.PACK_B R83, R83 ;  /* 0x00000053ff53723e */ /* 0x000fe400024050ff */
[----:B------:R-:W-:Y:S01]  /*62a0*/  F2FP.TF32.F32.PACK_B R13, R13 ;  /* 0x0000000dff0d723e */ /* 0x000fe200024050ff */
[----:B------:R-:W-:Y:S01]  /*62b0*/  @P6 STG.E desc[UR54][R2.64+0x1c0], R7 ;  /* 0x0001c00702006986 */ /* 0x000fe2000c101936 */
[C---:B------:R-:W-:Y:S02]  /*62c0*/  ISETP.GT.AND P6, PT, R0.reuse, RZ, P0 ;  /* 0x000000ff0000720c */ /* 0x040fe400007c4270 */
[----:B------:R-:W-:Y:S01]  /*62d0*/  ISETP.GT.AND P0, PT, R0, 0x8, P0 ;  /* 0x000000080000780c */ /* 0x000fe20000704270 */
[----:B------:R-:W-:Y:S01]  /*62e0*/  @P5 STG.E desc[UR54][R2.64+0x1c4], R81 ;  /* 0x0001c45102005986 */ /* 0x000fe2000c101936 */
[----:B------:R-:W-:-:S02]  /*62f0*/  F2FP.TF32.F32.PACK_B R85, R85 ;  /* 0x00000055ff55723e */ /* 0x000fc400024050ff */
[----:B------:R-:W-:Y:S01]  /*6300*/  F2FP.TF32.F32.PACK_B R15, R15 ;  /* 0x0000000fff0f723e */ /* 0x000fe200024050ff */
[----:B------:R-:W-:Y:S01]  /*6310*/  @P3 STG.E desc[UR54][R4.64+0x1c0], R11 ;  /* 0x0001c00b04003986 */ /* 0x000fe2000c101936 */
[----:B------:R-:W-:-:S03]  /*6320*/  F2FP.TF32.F32.PACK_B R87, R87 ;  /* 0x00000057ff57723e */ /* 0x000fc600024050ff */
[----:B------:R-:W-:Y:S04]  /*6330*/  @P2 STG.E desc[UR54][R4.64+0x1c4], R83 ;  /* 0x0001c45304002986 */ /* 0x000fe8000c101936 */
[----:B------:R-:W-:Y:S04]  /*6340*/  @P4 STG.E desc[UR54][R2.64+0x1e0], R13 ;  /* 0x0001e00d02004986 */ /* 0x000fe8000c101936 */
[----:B------:R0:W-:Y:S02]  /*6350*/  @P6 STG.E desc[UR54][R2.64+0x1e4], R85 ;  /* 0x0001e45502006986 */ /* 0x0001e4000c101936 */
[----:B0-----:R-:W-:-:S02]  /*6360*/  @P1 IMAD.MOV.U32 R2, RZ, RZ, R4 ;  /* 0x000000ffff021224 */ /* 0x001fc400078e0004 */
[----:B------:R-:W-:-:S05]  /*6370*/  @P1 IMAD.MOV.U32 R3, RZ, RZ, R5 ;  /* 0x000000ffff031224 */ /* 0x000fca00078e0005 */
[----:B------:R0:W-:Y:S04]  /*6380*/  @P1 STG.E desc[UR54][R2.64+0x1e0], R15 ;  /* 0x0001e00f02001986 */ /* 0x0001e8000c101936 */
[----:B------:R0:W-:Y:S02]  /*6390*/  @P0 STG.E desc[UR54][R4.64+0x1e4], R87 ;  /* 0x0001e45704000986 */ /* 0x0001e4000c101936 */
.L_x_161:
[----:B------:R-:W-:Y:S05]  /*63a0*/  BSYNC B0 ;  /* 0x0000000000007941 */ /* 0x000fea0003800000 */
.L_x_35:
[----:B0-----:R-:W-:Y:S01]  /*63b0*/  IMAD.U32 R2, RZ, RZ, UR52 ;  /* 0x00000034ff027e24 */ /* 0x001fe2000f8e00ff */
[----:B------:R-:W-:Y:S01]  /*63c0*/  ULDC.64 UR4, c[0x0][0x650] ;  /* 0x0001940000047ab9 */ /* 0x000fe20000000a00 */
[----:B------:R-:W-:Y:S01]  /*63d0*/  IMAD.U32 R3, RZ, RZ, UR53 ;  /* 0x00000035ff037e24 */ /* 0x000fe2000f8e00ff */
[----:B------:R0:W-:Y:S01]  /*63e0*/  SYNCS.ARRIVE.TRANS64.A1T0 RZ, [R98+UR50], RZ ;  /* 0x000000ff62ff79a7 */ /* 0x0001e20008100032 */
[----:B------:R-:W-:Y:S01]  /*63f0*/  PRMT R0, RZ, 0x7610, R0 ;  /* 0x00007610ff007816 */ /* 0x000fe20000000000 */
[----:B------:R-:W-:Y:S01]  /*6400*/  IMAD.MOV.U32 R18, RZ, RZ, -0x1 ;  /* 0xffffffffff127424 */ /* 0x000fe200078e00ff */
[----:B------:R-:W-:Y:S01]  /*6410*/  LEA R16, P0, R2, R16, 0x1 ;  /* 0x0000001002107211 */ /* 0x000fe200078008ff */
[----:B------:R-:W-:Y:S02]  /*6420*/  IMAD.MOV.U32 R2, RZ, RZ, -0x1 ;  /* 0xffffffffff027424 */ /* 0x000fe400078e00ff */
[----:B------:R-:W-:Y:S01]  /*6430*/  IMAD.MOV.U32 R19, RZ, RZ, -0x1 ;  /* 0xffffffffff137424 */ /* 0x000fe200078e00ff */
[----:B------:R-:W-:-:S02]  /*6440*/  IADD3.X R17, R17, UR41, RZ, P0, !PT ;  /* 0x0000002911117c10 */ /* 0x000fc400087fe4ff */
[----:B------:R-:W-:-:S04]  /*6450*/  ISETP.GE.U32.AND P0, PT, R16, UR4, PT ;  /* 0x0000000410007c0c */ /* 0x000fc8000bf06070 */
[----:B------:R-:W-:-:S13]  /*6460*/  ISETP.GE.U32.AND.EX P0, PT, R17, UR5, PT, P0 ;  /* 0x0000000511007c0c */ /* 0x000fda000bf06100 */
[----:B0-----:R-:W-:Y:S05]  /*6470*/  @P0 BRA `(.L_x_162) ;  /* 0x0000000400700947 */ /* 0x001fea0003800000 */
[----:B------:R-:W0:Y:S01]  /*6480*/  S2UR UR7, SR_CTAID.X ;  /* 0x00000000000779c3 */ /* 0x000e220000002500 */
[----:B------:R-:W-:Y:S01]  /*6490*/  ULDC.64 UR4, c[0x0][0x628] ;  /* 0x00018a0000047ab9 */ /* 0x000fe20000000a00 */
[----:B------:R-:W-:Y:S01]  /*64a0*/  ULDC UR6, c[0x0][0x150] ;  /* 0x0000540000067ab9 */ /* 0x000fe20000000800 */
[----:B------:R-:W-:Y:S01]  /*64b0*/  ISETP.NE.U32.AND P0, PT, RZ, UR4, PT ;  /* 0x00000004ff007c0c */ /* 0x000fe2000bf05070 */
[----:B------:R-:W-:Y:S01]  /*64c0*/  ULDC UR15, c[0x0][0x630] ;  /* 0x00018c00000f7ab9 */ /* 0x000fe20000000800 */
[C---:B------:R-:W-:Y:S02]  /*64d0*/  R2UR UR17, R16.reuse ;  /* 0x00000000101172ca */ /* 0x040fe400000e0000 */
[----:B------:R-:W-:Y:S01]  /*64e0*/  ISETP.NE.AND.EX P0, PT, RZ, UR5, PT, P0 ;  /* 0x00000005ff007c0c */ /* 0x000fe2000bf05300 */
[----:B------:R-:W1:Y:S01]  /*64f0*/  S2UR UR16, SR_CTAID.Y ;  /* 0x00000000001079c3 */ /* 0x000e620000002600 */
[----:B------:R-:W-:Y:S02]  /*6500*/  R2UR UR12, R16 ;  /* 0x00000000100c72ca */ /* 0x000fe400000e0000 */
[----:B------:R-:W-:-:S02]  /*6510*/  R2UR UR13, R17 ;  /* 0x00000000110d72ca */ /* 0x000fc400000e0000 */
[----:B0-----:R-:W-:-:S05]  /*6520*/  I2FP.F32.U32 R0, UR7 ;  /* 0x0000000700007c45 */ /* 0x001fca0008201000 */
[----:B------:R-:W-:Y:S01]  /*6530*/  FMUL R0, R0, UR6 ;  /* 0x0000000600007c20 */ /* 0x000fe20008400000 */
[----:B------:R-:W-:Y:S01]  /*6540*/  ULDC UR6, c[0x0][0x154] ;  /* 0x0000550000067ab9 */ /* 0x000fe20000000800 */
[----:B-1----:R-:W-:-:S04]  /*6550*/  I2FP.F32.U32 R2, UR16 ;  /* 0x0000001000027c45 */ /* 0x002fc80008201000 */
[----:B------:R-:W0:Y:S01]  /*6560*/  F2I.U32.TRUNC.NTZ R0, R0 ;  /* 0x0000000000007305 */ /* 0x000e22000020f000 */
[----:B------:R-:W-:Y:S01]  /*6570*/  FMUL R2, R2, UR6 ;  /* 0x0000000602027c20 */ /* 0x000fe20008400000 */
[----:B------:R-:W-:Y:S06]  /*6580*/  @!P0 BRA `(.L_x_163) ;  /* 0x0000000000308947 */ /* 0x000fec0003800000 */
        /* <DEDUP_REMOVED lines=12> */
.L_x_163:
[----:B------:R-:W-:Y:S01]  /*6650*/  USHF.R.U64 UR6, UR12, UR15, UR13 ;  /* 0x0000000f0c067299 */ /* 0x000fe2000800120d */
[----:B------:R-:W-:Y:S01]  /*6660*/  R2UR UR5, R17 ;  /* 0x00000000110572ca */ /* 0x000fe200000e0000 */
[----:B------:R-:W-:Y:S01]  /*6670*/  USHF.R.U32.HI UR4, URZ, UR15, UR13 ;  /* 0x0000000f3f047299 */ /* 0x000fe2000801160d */
[----:B------:R-:W1:Y:S01]  /*6680*/  F2I.U32.TRUNC.NTZ R2, R2 ;  /* 0x0000000200027305 */ /* 0x000e62000020f000 */
[----:B------:R-:W-:Y:S01]  /*6690*/  UIADD3 UR9, UP0, URZ, -UR6, URZ ;  /* 0x800000063f097290 */ /* 0x000fe2000ff1e03f */
[----:B------:R-:W-:Y:S01]  /*66a0*/  ULDC.64 UR10, c[0x0][0x620] ;  /* 0x00018800000a7ab9 */ /* 0x000fe20000000a00 */
[----:B------:R-:W-:Y:S02]  /*66b0*/  ULDC UR14, c[0x0][0x608] ;  /* 0x00018200000e7ab9 */ /* 0x000fe40000000800 */
[----:B------:R-:W-:Y:S01]  /*66c0*/  UIADD3.X UR4, URZ, ~UR4, URZ, UP0, !UPT ;  /* 0x800000043f047290 */ /* 0x000fe200087fe43f */
[----:B------:R-:W-:Y:S01]  /*66d0*/  ULDC UR15, c[0x0][0x658] ;  /* 0x00019600000f7ab9 */ /* 0x000fe20000000800 */
[----:B------:R-:W-:-:S02]  /*66e0*/  ULDC UR12, c[0x0][0x144] ;  /* 0x00005100000c7ab9 */ /* 0x000fc40000000800 */
[----:B------:R-:W-:Y:S01]  /*66f0*/  UIMAD UR8, UR4, UR10, URZ ;  /* 0x0000000a040872a4 */ /* 0x000fe2000f8e023f */
[----:B------:R-:W-:Y:S02]  /*6700*/  ULDC UR22, c[0x0][0x148] ;  /* 0x0000520000167ab9 */ /* 0x000fe40000000800 */
[----:B------:R-:W-:Y:S01]  /*6710*/  UMOV UR4, UR17 ;  /* 0x0000001100047c82 */ /* 0x000fe20008000000 */
[----:B------:R-:W-:Y:S02]  /*6720*/  UIMAD UR8, UR9, UR11, UR8 ;  /* 0x0000000b090872a4 */ /* 0x000fe4000f8e0208 */
[----:B------:R-:W-:Y:S01]  /*6730*/  UIMAD.WIDE.U32 UR4, UR9, UR10, UR4 ;  /* 0x0000000a090472a5 */ /* 0x000fe2000f8e0004 */
[----:B0-----:R-:W-:Y:S01]  /*6740*/  R2UR UR9, R0 ;  /* 0x00000000000972ca */ /* 0x001fe200000e0000 */
[----:B------:R-:W-:Y:S01]  /*6750*/  ULDC UR20, c[0x0][0x648] ;  /* 0x0001920000147ab9 */ /* 0x000fe20000000800 */
[----:B-1----:R-:W-:Y:S01]  /*6760*/  R2UR UR13, R2 ;  /* 0x00000000020d72ca */ /* 0x002fe200000e0000 */
[----:B------:R-:W-:Y:S01]  /*6770*/  UIADD3 UR8, UR5, UR8, URZ ;  /* 0x0000000805087290 */ /* 0x000fe2000fffe03f */
[----:B------:R-:W-:-:S02]  /*6780*/  ULDC UR21, c[0x0][0x638] ;  /* 0x00018e0000157ab9 */ /* 0x000fc40000000800 */
[----:B------:R-:W-:Y:S02]  /*6790*/  ULDC UR5, c[0x0][0x618] ;  /* 0x0001860000057ab9 */ /* 0x000fe40000000800 */
[----:B------:R-:W-:Y:S02]  /*67a0*/  USHF.R.U64 UR10, UR4, UR5, UR8 ;  /* 0x00000005040a7299 */ /* 0x000fe40008001208 */
[----:B------:R-:W-:-:S03]  /*67b0*/  USHF.R.U32.HI UR8, URZ, UR5, UR8 ;  /* 0x000000053f087299 */ /* 0x000fc60008011608 */
[----:B------:R-:W-:Y:S01]  /*67c0*/  ULDC.64 UR4, c[0x0][0x640] ;  /* 0x0001900000047ab9 */ /* 0x000fe20000000a00 */
[----:B------:R-:W-:Y:S01]  /*67d0*/  USHF.R.U64 UR11, UR10, UR14, UR8 ;  /* 0x0000000e0a0b7299 */ /* 0x000fe20008001208 */
[----:B------:R-:W-:Y:S01]  /*67e0*/  ISETP.NE.U32.AND P0, PT, RZ, UR4, PT ;  /* 0x00000004ff007c0c */ /* 0x000fe2000bf05070 */
[----:B------:R-:W-:Y:S02]  /*67f0*/  USHF.R.U32.HI UR8, URZ, UR14, UR8 ;  /* 0x0000000e3f087299 */ /* 0x000fe40008011608 */
[----:B------:R-:W-:Y:S01]  /*6800*/  UIADD3 UR9, -UR9, URZ, URZ ;  /* 0x0000003f09097290 */ /* 0x000fe2000fffe13f */
[----:B------:R-:W-:Y:S01]  /*6810*/  ISETP.NE.AND.EX P0, PT, RZ, UR5, PT, P0 ;  /* 0x00000005ff007c0c */ /* 0x000fe2000bf05300 */
[----:B------:R-:W-:Y:S02]  /*6820*/  USHF.R.U64 UR17, UR11, UR15, UR8 ;  /* 0x0000000f0b117299 */ /* 0x000fe40008001208 */
[----:B------:R-:W-:Y:S02]  /*6830*/  UIADD3 UR18, -UR13, URZ, URZ ;  /* 0x0000003f0d127290 */ /* 0x000fe4000fffe13f */
[----:B------:R-:W-:-:S02]  /*6840*/  USHF.R.U32.HI UR15, URZ, UR15, UR8 ;  /* 0x0000000f3f0f7299 */ /* 0x000fc40008011608 */
[----:B------:R-:W-:Y:S01]  /*6850*/  UIMAD UR19, UR12, UR9, UR7 ;  /* 0x000000090c1372a4 */ /* 0x000fe2000f8e0207 */
[----:B------:R-:W-:-:S05]  /*6860*/  UMOV UR14, UR17 ;  /* 0x00000011000e7c82 */ /* 0x000fca0008000000 */
[----:B------:R-:W-:Y:S06]  /*6870*/  @!P0 BRA `(.L_x_164) ;  /* 0x0000000000288947 */ /* 0x000fec0003800000 */
        /* <DEDUP_REMOVED lines=10> */
.L_x_164:
[----:B------:R-:W-:Y:S01]  /*6920*/  UISETP.NE.AND UP0, UPT, UR38, URZ, UPT ;  /* 0x0000003f2600728c */ /* 0x000fe2000bf05270 */
[----:B------:R-:W-:Y:S01]  /*6930*/  IMAD.MOV.U32 R0, RZ, RZ, 0x1 ;  /* 0x00000001ff007424 */ /* 0x000fe200078e00ff */
[----:B------:R-:W-:Y:S01]  /*6940*/  USHF.R.U64 UR5, UR14, UR20, UR15 ;  /* 0x000000140e057299 */ /* 0x000fe2000800120f */
[----:B------:R-:W-:Y:S01]  /*6950*/  IMAD.U32 R19, RZ, RZ, UR6 ;  /* 0x00000006ff137e24 */ /* 0x000fe2000f8e00ff */
[----:B------:R-:W-:Y:S02]  /*6960*/  ULOP3.LUT UR4, UR11, UR47, URZ, 0xc0, !UPT ;  /* 0x0000002f0b047292 */ /* 0x000fe4000f8ec03f */
[----:B------:R-:W-:Y:S02]  /*6970*/  UIADD3 UR7, -UR5, URZ, URZ ;  /* 0x0000003f05077290 */ /* 0x000fe4000fffe13f */
[----:B------:R-:W-:Y:S02]  /*6980*/  UIMAD UR4, UR44, UR5, UR4 ;  /* 0x000000052c0472a4 */ /* 0x000fe4000f8e0204 */
[----:B------:R-:W-:-:S02]  /*6990*/  ULOP3.LUT UR10, UR10, UR43, URZ, 0xc0, !UPT ;  /* 0x0000002b0a0a7292 */ /* 0x000fc4000f8ec03f */
[----:B------:R-:W-:Y:S02]  /*69a0*/  @UP0 UIMAD UR19, UR22, UR18, UR16 ;  /* 0x00000012161302a4 */ /* 0x000fe4000f8e0210 */
[----:B------:R-:W-:Y:S01]  /*69b0*/  UIMAD UR5, UR7, UR21, UR17 ;  /* 0x00000015070572a4 */ /* 0x000fe2000f8e0211 */
[----:B------:R-:W-:Y:S02]  /*69c0*/  ULDC UR8, c[0x0][0x600] ;  /* 0x0001800000087ab9 */ /* 0x000fe40000000800 */
[----:B------:R-:W-:Y:S01]  /*69d0*/  ULDC UR7, c[0x0][0x610] ;  /* 0x0001840000077ab9 */ /* 0x000fe20000000800 */
[----:B------:R-:W-:Y:S02]  /*69e0*/  UIMAD UR5, UR5, UR8, UR10 ;  /* 0x00000008050572a4 */ /* 0x000fe4000f8e020a */
[----:B------:R-:W-:-:S04]  /*69f0*/  UIMAD UR4, UR4, UR7, UR19 ;  /* 0x00000007040472a4 */ /* 0x000fc8000f8e0213 */
[----:B------:R-:W-:Y:S02]  /*6a00*/  USEL UR7, UR5, UR4, !UP0 ;  /* 0x0000000405077287 */ /* 0x000fe4000c000000 */
[----:B------:R-:W-:-:S04]  /*6a10*/  USEL UR4, UR4, UR5, !UP0 ;  /* 0x0000000504047287 */ /* 0x000fc8000c000000 */
[----:B------:R-:W-:Y:S02]  /*6a20*/  IMAD.U32 R2, RZ, RZ, UR7 ;  /* 0x00000007ff027e24 */ /* 0x000fe4000f8e00ff */
[----:B------:R-:W-:-:S07]  /*6a30*/  IMAD.U32 R18, RZ, RZ, UR4 ;  /* 0x00000004ff127e24 */ /* 0x000fce000f8e00ff */
.L_x_162:
[----:B------:R-:W-:Y:S01]  /*6a40*/  UIADD3 UR45, UR40, UR45, URZ ;  /* 0x0000002d282d7290 */ /* 0x000fe2000fffe03f */
[----:B------:R-:W-:Y:S02]  /*6a50*/  LOP3.LUT P0, RZ, R0, 0xff, RZ, 0xc0, !PT ;  /* 0x000000ff00ff7812 */ /* 0x000fe4000780c0ff */
[----:B------:R-:W-:Y:S01]  /*6a60*/  LOP3.LUT R100, R100, 0x1, RZ, 0x3c, !PT ;  /* 0x0000000164647812 */ /* 0x000fe200078e3cff */
[----:B------:R-:W-:Y:S02]  /*6a70*/  USHF.R.U32.HI UR4, URZ, 0x2, UR45 ;  /* 0x000000023f047899 */ /* 0x000fe4000801162d */
[----:B------:R-:W-:Y:S02]  /*6a80*/  UISETP.GT.U32.AND UP0, UPT, UR45, 0x3, UPT ;  /* 0x000000032d00788c */ /* 0x000fe4000bf04070 */
[----:B------:R-:W-:Y:S02]  /*6a90*/  ULOP3.LUT UR4, UR4, 0x1, URZ, 0xc0, !UPT ;  /* 0x0000000104047892 */ /* 0x000fe4000f8ec03f */
[----:B------:R-:W-:-:S02]  /*6aa0*/  UISETP.LT.U32.AND UP0, UPT, UR40, 0x4, UP0 ;  /* 0x000000042800788c */ /* 0x000fc40008701070 */
[----:B------:R-:W-:Y:S02]  /*6ab0*/  UISETP.NE.U32.AND UP1, UPT, UR4, 0x1, UPT ;  /* 0x000000010400788c */ /* 0x000fe4000bf25070 */
[----:B------:R-:W-:Y:S02]  /*6ac0*/  USEL UR5, URZ, 0x1, !UP0 ;  /* 0x000000013f057887 */ /* 0x000fe4000c000000 */
[----:B------:R-:W-:Y:S02]  /*6ad0*/  UISETP.GT.U32.AND UP1, UPT, UR40, 0x3, !UP1 ;  /* 0x000000032800788c */ /* 0x000fe4000cf24070 */
[----:B------:R-:W-:Y:S02]  /*6ae0*/  ULOP3.LUT UR45, UR45, 0x3, URZ, 0xc0, !UPT ;  /* 0x000000032d2d7892 */ /* 0x000fe4000f8ec03f */
[----:B------:R-:W-:-:S04]  /*6af0*/  USEL UR4, URZ, 0x1, !UP1 ;  /* 0x000000013f047887 */ /* 0x000fc8000c800000 */
[----:B------:R-:W-:Y:S01]  /*6b00*/  ULOP3.LUT UR48, UR4, UR48, UR5, 0x96, !UPT ;  /* 0x0000003004307292 */ /* 0x000fe2000f8e9605 */
[----:B------:R-:W-:Y:S11]  /*6b10*/  @P0 BRA `(.L_x_165) ;  /* 0xffffffac00500947 */ /* 0x000ff6000383ffff */
[----:B------:R-:W-:Y:S05]  /*6b20*/  EXIT ;  /* 0x000000000000794d */ /* 0x000fea0003800000 */
.L_x_16:
[----:B------:R-:W-:-:S08]  /*6b30*/  ISETP.NE.AND P0, PT, RZ, UR6, PT ;  /* 0x00000006ff007c0c */ /* 0x000fd0000bf05270 */
[----:B------:R-:W0:-:S00]  /*6b40*/  USETMAXREG.DEALLOC.CTAPOOL 0x28 ;  /* 0x00000028000079c8 */ /* 0x000e0000080e0500 */
[----:B------:R-:W-:Y:S05]  /*6b50*/  @P0 EXIT ;  /* 0x000000000000094d */ /* 0x000fea0003800000 */
[----:B0-----:R-:W-:Y:S01]  /*6b60*/  LOP3.LUT P0, RZ, R4, 0xff, RZ, 0xc0, !PT ;  /* 0x000000ff04ff7812 */ /* 0x001fe2000780c0ff */
[----:B------:R-:W-:Y:S02]  /*6b70*/  IMAD.MOV.U32 R9, RZ, RZ, 0x1 ;  /* 0x00000001ff097424 */ /* 0x000fe400078e00ff */
[----:B------:R-:W-:-:S10]  /*6b80*/  IMAD.MOV.U32 R8, RZ, RZ, RZ ;  /* 0x000000ffff087224 */ /* 0x000fd400078e00ff */
[----:B------:R-:W-:Y:S05]  /*6b90*/  @!P0 BRA `(.L_x_166) ;  /* 0x0000000c00708947 */ /* 0x000fea0003800000 */
[----:B------:R-:W0:Y:S01]  /*6ba0*/  S2UR UR7, SR_CgaCtaId ;  /* 0x00000000000779c3 */ /* 0x000e220000008800 */
[----:B------:R-:W-:Y:S01]  /*6bb0*/  UMOV UR9, 0x1 ;  /* 0x0000000100097882 */ /* 0x000fe20000000000 */
[----:B------:R-:W-:Y:S01]  /*6bc0*/  LOP3.LUT P0, RZ, R0, 0x1f, RZ, 0xc0, !PT ;  /* 0x0000001f00ff7812 */ /* 0x000fe2000780c0ff */
[----:B------:R-:W-:Y:S01]  /*6bd0*/  ULDC UR5, c[0x0][0x658] ;  /* 0x0001960000057ab9 */ /* 0x000fe20000000800 */
[----:B------:R-:W-:Y:S01]  /*6be0*/  UMOV UR8, 0xffffffff ;  /* 0xffffffff00087882 */ /* 0x000fe20000000000 */
[----:B------:R-:W-:Y:S01]  /*6bf0*/  BSSY B0, `(.L_x_166) ;  /* 0x00000d6000007945 */ /* 0x000fe20003800000 */
[----:B------:R-:W-:Y:S01]  /*6c00*/  USHF.L.U32 UR8, UR8, UR5, URZ ;  /* 0x0000000508087299 */ /* 0x000fe2000800063f */
[C---:B------:R-:W-:Y:S01]  /*6c10*/  ISETP.NE.AND P3, PT, R3.reuse, RZ, PT ;  /* 0x000000ff0300720c */ /* 0x040fe20003f65270 */
[----:B------:R-:W-:Y:S01]  /*6c20*/  IMAD.MOV.U32 R0, RZ, RZ, 0x1 ;  /* 0x00000001ff007424 */ /* 0x000fe200078e00ff */
[----:B------:R-:W-:Y:S01]  /*6c30*/  ISETP.NE.OR P0, PT, R3, RZ, !P0 ;  /* 0x000000ff0300720c */ /* 0x000fe20004705670 */
[----:B------:R-:W-:Y:S01]  /*6c40*/  IMAD.MOV.U32 R9, RZ, RZ, 0x1 ;  /* 0x00000001ff097424 */ /* 0x000fe200078e00ff */
[----:B------:R-:W-:Y:S01]  /*6c50*/  ULDC UR4, c[0x0][0x600] ;  /* 0x0001800000047ab9 */ /* 0x000fe20000000800 */
[----:B------:R-:W-:Y:S01]  /*6c60*/  IMAD.MOV.U32 R8, RZ, RZ, RZ ;  /* 0x000000ffff087224 */ /* 0x000fe200078e00ff */
[----:B------:R-:W-:Y:S01]  /*6c70*/  UMOV UR19, 0x5 ;  /* 0x0000000500137882 */ /* 0x000fe20000000000 */
[----:B------:R-:W-:-:S02]  /*6c80*/  UIADD3 UR26, UR39, 0x1, URZ ;  /* 0x00000001271a7890 */ /* 0x000fc4000fffe03f */
[----:B------:R-:W-:Y:S02]  /*6c90*/  ULOP3.LUT UR27, UR36, 0x2, URZ, 0xfc, !UPT ;  /* 0x00000002241b7892 */ /* 0x000fe4000f8efc3f */
[----:B------:R-:W-:Y:S02]  /*6ca0*/  UIADD3 UR4, UR4, -0x1, URZ ;  /* 0xffffffff04047890 */ /* 0x000fe4000fffe03f */
[----:B------:R-:W-:Y:S02]  /*6cb0*/  USHF.L.U32 UR5, UR9, UR5, URZ ;  /* 0x0000000509057299 */ /* 0x000fe4000800063f */
[----:B------:R-:W-:Y:S02]  /*6cc0*/  ULOP3.LUT UR17, URZ, UR8, URZ, 0x33, !UPT ;  /* 0x000000083f117292 */ /* 0x000fe4000f8e333f */
[----:B0-----:R-:W-:Y:S02]  /*6cd0*/  ULOP3.LUT UR6, UR7, 0x1, URZ, 0xc0, !UPT ;  /* 0x0000000107067892 */ /* 0x001fe4000f8ec03f */
[----:B------:R-:W-:-:S02]  /*6ce0*/  USHF.R.U32.HI UR28, URZ, 0x1, UR7 ;  /* 0x000000013f1c7899 */ /* 0x000fc40008011607 */
[----:B------:R-:W-:Y:S02]  /*6cf0*/  USHF.L.U32 UR13, UR7, 0x6, URZ ;  /* 0x00000006070d7899 */ /* 0x000fe4000800063f */
[----:B------:R-:W-:Y:S02]  /*6d00*/  USHF.L.U32 UR16, UR7, 0xb, URZ ;  /* 0x0000000b07107899 */ /* 0x000fe4000800063f */
[----:B------:R-:W-:Y:S02]  /*6d10*/  ULOP3.LUT UR7, UR7, 0xfffffffe, URZ, 0xc0, !UPT ;  /* 0xfffffffe07077892 */ /* 0x000fe4000f8ec03f */
[----:B------:R-:W-:Y:S02]  /*6d20*/  UISETP.GT.U32.AND UP0, UPT, UR6, 0xffff, UPT ;  /* 0x0000ffff0600788c */ /* 0x000fe4000bf04070 */
[----:B------:R-:W-:Y:S02]  /*6d30*/  USHF.L.U32 UR18, UR9, UR7, URZ ;  /* 0x0000000709127299 */ /* 0x000fe4000800063f */
[----:B------:R-:W-:-:S02]  /*6d40*/  ULOP3.LUT UR7, UR7, 0x1, URZ, 0xfc, !UPT ;  /* 0x0000000107077892 */ /* 0x000fc4000f8efc3f */
[----:B------:R-:W-:Y:S02]  /*6d50*/  USEL UR6, UR6, 0xffff, !UP0 ;  /* 0x0000ffff06067887 */ /* 0x000fe4000c000000 */
[----:B------:R-:W-:Y:S02]  /*6d60*/  USHF.L.U32 UR7, UR9, UR7, URZ ;  /* 0x0000000709077299 */ /* 0x000fe4000800063f */
[----:B------:R-:W-:Y:S02]  /*6d70*/  ULOP3.LUT UR6, UR6, 0xffff, URZ, 0xc0, !UPT ;  /* 0x0000ffff06067892 */ /* 0x000fe4000f8ec03f */
[----:B------:R-:W-:Y:S02]  /*6d80*/  ULOP3.LUT UR13, UR13, 0x40, URZ, 0xc0, !UPT ;  /* 0x000000400d0d7892 */ /* 0x000fe4000f8ec03f */
[----:B------:R-:W-:Y:S02]  /*6d90*/  ULOP3.LUT UR16, UR16, 0x800, URZ, 0xc0, !UPT ;  /* 0x0000080010107892 */ /* 0x000fe4000f8ec03f */
[----:B------:R-:W-:-:S02]  /*6da0*/  ULOP3.LUT UR18, UR18, UR7, URZ, 0xfc, !UPT ;  /* 0x0000000712127292 */ /* 0x000fc4000f8efc3f */
[----:B------:R-:W-:Y:S01]  /*6db0*/  USHF.L.U32 UR19, UR19, UR6, URZ ;  /* 0x0000000613137299 */ /* 0x000fe2000800063f */
[----:B------:R-:W-:-:S11]  /*6dc0*/  ULDC.64 UR22, c[0x0][0x198] ;  /* 0x0000660000167ab9 */ /* 0x000fd60000000a00 */
.L_x_178:
[----:B------:R-:W-:-:S03]  /*6dd0*/  UMOV UR6, 0xffffffff ;  /* 0xffffffff00067882 */ /* 0x000fc60000000000 */
[----:B------:R-:W-:Y:S05]  /*6de0*/  BRA.DIV UR6, `(.L_x_167) ;  /* 0x0000000e06f47947 */ /* 0x000fea000b800000 */
[----:B------:R-:W-:-:S13]  /*6df0*/  ELECT P6, URZ, PT ;  /* 0x00000000003f782f */ /* 0x000fda00038c0000 */
.L_x_191:
[----:B------:R-:W0:Y:S01]  /*6e00*/  LDC R3, c[0x0][0x28c] ;  /* 0x0000a300ff037b82 */ /* 0x000e220000000800 */
[----:B------:R-:W-:Y:S01]  /*6e10*/  BSSY B1, `(.L_x_168) ;  /* 0x000003e000017945 */ /* 0x000fe20003800000 */
[----:B0-----:R-:W-:-:S13]  /*6e20*/  ISETP.LT.OR P6, PT, R3, 0x1, !P6 ;  /* 0x000000010300780c */ /* 0x001fda00077c1670 */
[----:B------:R-:W-:Y:S05]  /*6e30*/  @P6 BRA `(.L_x_169) ;  /* 0x0000000000ec6947 */ /* 0x000fea0003800000 */
[----:B------:R-:W-:Y:S01]  /*6e40*/  LEA R18, R18, UR28, 0x1 ;  /* 0x0000001c12127c11 */ /* 0x000fe2000f8e08ff */
[----:B------:R-:W-:Y:S01]  /*6e50*/  IMAD.MOV.U32 R11, RZ, RZ, RZ ;  /* 0x000000ffff0b7224 */ /* 0x000fe200078e00ff */
[----:B------:R-:W-:Y:S01]  /*6e60*/  LEA R6, R2, UR13, 0x7 ;  /* 0x0000000d02067c11 */ /* 0x000fe2000f8e38ff */
[----:B------:R-:W-:Y:S02]  /*6e70*/  IMAD.U32 R12, RZ, RZ, UR26 ;  /* 0x0000001aff0c7e24 */ /* 0x000fe4000f8e00ff */
[----:B------:R-:W-:Y:S02]  /*6e80*/  IMAD.MOV.U32 R2, RZ, RZ, R9 ;  /* 0x000000ffff027224 */ /* 0x000fe400078e0009 */
[----:B------:R-:W-:Y:S02]  /*6e90*/  IMAD.MOV.U32 R3, RZ, RZ, R8 ;  /* 0x000000ffff037224 */ /* 0x000fe400078e0008 */
[----:B------:R-:W-:-:S07]  /*6ea0*/  IMAD.SHL.U32 R18, R18, 0x20, RZ ;  /* 0x0000002012127824 */ /* 0x000fce00078e00ff */
.L_x_173:
[----:B------:R-:W0:Y:S01]  /*6eb0*/  S2R R5, SR_CgaCtaId ;  /* 0x0000000000057919 */ /* 0x000e220000008800 */
[----:B------:R-:W-:-:S04]  /*6ec0*/  MOV R4, 0x400 ;  /* 0x0000040000047802 */ /* 0x000fc80000000f00 */
[----:B0-----:R-:W-:Y:S02]  /*6ed0*/  LEA R10, R5, R4, 0x18 ;  /* 0x00000004050a7211 */ /* 0x001fe400078ec0ff */
[----:B------:R-:W-:Y:S01]  /*6ee0*/  SHF.L.U32 R4, R2, 0x1f, RZ ;  /* 0x0000001f02047819 */ /* 0x000fe200000006ff */
[----:B------:R-:W0:Y:S02]  /*6ef0*/  @!P3 LDC R5, c[0x0][0x500] ;  /* 0x00014000ff05bb82 */ /* 0x000e240000000800 */
[----:B------:R-:W-:-:S04]  /*6f00*/  IMAD R7, R3, 0x8, R10 ;  /* 0x0000000803077824 */ /* 0x000fc800078e020a */
[----:B------:R-:W1:Y:S02]  /*6f10*/  SYNCS.PHASECHK.TRANS64.TRYWAIT P1, [R7+URZ+0x20], R4 ;  /* 0x00002004070075a7 */ /* 0x000e64000802017f */
[----:B-1----:R-:W-:Y:S05]  /*6f20*/  @!P1 BRA `(.L_x_170) ;  /* 0x0000000c00c49947 */ /* 0x002fea0003800000 */
.L_x_192:
[----:B------:R-:W-:Y:S01]  /*6f30*/  UPRMT UR6, UR27, 0x9910, URZ ;  /* 0x000099101b067896 */ /* 0x000fe2000800003f */
[----:B0-----:R0:W-:Y:S03]  /*6f40*/  @!P3 SYNCS.ARRIVE.TRANS64 RZ, [R7+URZ], R5 ;  /* 0x0000000507ffb9a7 */ /* 0x0011e6000800003f */
[----:B------:R-:W-:-:S06]  /*6f50*/  UISETP.NE.AND UP0, UPT, UR6, 0x2, UPT ;  /* 0x000000020600788c */ /* 0x000fcc000bf05270 */
[----:B------:R-:W-:-:S13]  /*6f60*/  PLOP3.LUT P1, PT, PT, PT, UP0, 0x80, 0x0 ;  /* 0x000000000000781c */ /* 0x000fda0003f2f008 */
[----:B0-----:R-:W-:Y:S05]  /*6f70*/  @P1 BRA `(.L_x_171) ;  /* 0x0000000000041947 */ /* 0x001fea0003800000 */
[----:B------:R-:W-:Y:S01]  /*6f80*/  BPT.TRAP 0x1 ;  /* 0x000000040000795c */ /* 0x000fe20000300000 */
.L_x_171:
[----:B------:R-:W-:Y:S05]  /*6f90*/  @P0 BRA `(.L_x_172) ;  /* 0x0000000000040947 */ /* 0x000fea0003800000 */
[----:B------:R-:W-:Y:S01]  /*6fa0*/  BPT.TRAP 0x1 ;  /* 0x000000040000795c */ /* 0x000fe20000300000 */
.L_x_172:
[C---:B-1----:R-:W-:Y:S01]  /*6fb0*/  LEA R4, R3.reuse, UR28, 0x1 ;  /* 0x0000001c03047c11 */ /* 0x042fe2000f8e08ff */
[----:B------:R-:W-:Y:S01]  /*6fc0*/  VIADD R12, R12, 0xffffffff ;  /* 0xffffffff0c0c7836 */ /* 0x000fe20000000000 */
[----:B------:R-:W-:Y:S01]  /*6fd0*/  LEA R5, R3, UR16, 0xc ;  /* 0x0000001003057c11 */ /* 0x000fe2000f8e60ff */
[----:B------:R-:W-:Y:S01]  /*6fe0*/  UIADD3 UR14, UP0, UR22, 0xf0, URZ ;  /* 0x000000f0160e7890 */ /* 0x000fe2000ff1e03f */
[----:B------:R-:W-:Y:S01]  /*6ff0*/  R2UR UR24, R18 ;  /* 0x00000000121872ca */ /* 0x000fe200000e0000 */
[----:B------:R-:W-:Y:S01]  /*7000*/  IMAD.SHL.U32 R4, R4, 0x400, RZ ;  /* 0x0000040004047824 */ /* 0x000fe200078e00ff */
[----:B------:R-:W-:Y:S01]  /*7010*/  R2UR UR9, R7 ;  /* 0x00000000070972ca */ /* 0x000fe200000e0000 */
[--C-:B------:R-:W-:Y:S01]  /*7020*/  IMAD R5, R5, 0x4, R10.reuse ;  /* 0x0000000405057824 */ /* 0x100fe200078e020a */
[----:B------:R-:W-:Y:S01]  /*7030*/  R2UR UR10, R11 ;  /* 0x000000000b0a72ca */ /* 0x000fe200000e0000 */
[----:B------:R-:W-:Y:S01]  /*7040*/  IMAD R4, R4, 0x4, R10 ;  /* 0x0000000404047824 */ /* 0x000fe200078e020a */
[----:B------:R-:W-:Y:S01]  /*7050*/  R2UR UR12, R19 ;  /* 0x00000000130c72ca */ /* 0x000fe200000e0000 */
[----:B------:R-:W-:Y:S01]  /*7060*/  UIADD3 UR30, UP1, UR22, 0x1f0, URZ ;  /* 0x000001f0161e7890 */ /* 0x000fe2000ff3e03f */
[----:B------:R-:W-:Y:S01]  /*7070*/  R2UR UR11, R5 ;  /* 0x00000000050b72ca */ /* 0x000fe200000e0000 */
[----:B------:R-:W-:Y:S01]  /*7080*/  UIADD3.X UR15, URZ, UR23, URZ, UP0, !UPT ;  /* 0x000000173f0f7290 */ /* 0x000fe200087fe43f */
[----:B------:R-:W-:Y:S01]  /*7090*/  R2UR UR8, R4 ;  /* 0x00000000040872ca */ /* 0x000fe200000e0000 */
[----:B------:R-:W-:Y:S01]  /*70a0*/  UPRMT UR20, URZ, 0x5410, UR19 ;  /* 0x000054103f147896 */ /* 0x000fe20008000013 */
[----:B------:R-:W-:Y:S01]  /*70b0*/  R2UR UR25, R6 ;  /* 0x00000000061972ca */ /* 0x000fe200000e0000 */
[----:B------:R-:W-:Y:S01]  /*70c0*/  VIADD R3, R3, 0x1 ;  /* 0x0000000103037836 */ /* 0x000fe20000000000 */
[----:B------:R-:W-:Y:S01]  /*70d0*/  ISETP.GT.AND P2, PT, R12, 0x1, PT ;  /* 0x000000010c00780c */ /* 0x000fe20003f44270 */
[----:B------:R-:W-:Y:S01]  /*70e0*/  UPRMT UR29, URZ, 0x5410, UR18 ;  /* 0x000054103f1d7896 */ /* 0x000fe20008000012 */
[----:B------:R-:W-:Y:S01]  /*70f0*/  VIADD R11, R11, 0x20 ;  /* 0x000000200b0b7836 */ /* 0x000fe20000000000 */
[----:B------:R-:W-:Y:S01]  /*7100*/  UIADD3.X UR31, URZ, UR23, URZ, UP1, !UPT ;  /* 0x000000173f1f7290 */ /* 0x000fe20008ffe43f */
[C---:B------:R-:W-:Y:S01]  /*7110*/  ISETP.NE.AND P1, PT, R3.reuse, 0x4, PT ;  /* 0x000000040300780c */ /* 0x040fe20003f25270 */
[----:B------:R-:W-:Y:S01]  /*7120*/  UMOV UR6, 0x0 ;  /* 0x0000000000067882 */ /* 0x000fe20000000000 */
[----:B------:R-:W-:Y:S01]  /*7130*/  UMOV UR7, 0x10000000 ;  /* 0x1000000000077882 */ /* 0x000fe20000000000 */
[----:B------:R-:W-:Y:S01]  /*7140*/  UIADD3 UR21, UR11, 0x8180, URZ ;  /* 0x000081800b157890 */ /* 0x000fe2000fffe03f */
[----:B------:R-:W-:Y:S01]  /*7150*/  SEL R5, RZ, 0x1, P1 ;  /* 0x00000001ff057807 */ /* 0x000fe20000800000 */
[----:B------:R-:W-:Y:S01]  /*7160*/  UIADD3 UR8, UR8, 0x180, URZ ;  /* 0x0000018008087890 */ /* 0x000fe2000fffe03f */
[----:B------:R-:W-:Y:S01]  /*7170*/  SEL R3, R3, RZ, P1 ;  /* 0x000000ff03037207 */ /* 0x000fe20000800000 */
[----:B------:R-:W-:Y:S01]  /*7180*/  UMOV UR11, UR24 ;  /* 0x00000018000b7c82 */ /* 0x000fe20008000000 */
[----:B------:R-:W-:-:S06]  /*7190*/  LOP3.LUT R2, R2, R5, RZ, 0x3c, !PT ;  /* 0x0000000502027212 */ /* 0x000fcc00078e3cff */
[----:B------:R0:W-:Y:S02]  /*71a0*/  UTMALDG.3D.MULTICAST [UR8], [UR14], UR20, desc[UR6] ;  /* 0x000006080e0073b4 */ /* 0x0001e40008011814 */
[----:B0-----:R-:W-:Y:S01]  /*71b0*/  UMOV UR8, UR21 ;  /* 0x0000001500087c82 */ /* 0x001fe20008000000 */
[----:B------:R-:W-:Y:S02]  /*71c0*/  UMOV UR11, UR25 ;  /* 0x00000019000b7c82 */ /* 0x000fe40008000000 */
[----:B------:R0:W-:Y:S02]  /*71d0*/  UTMALDG.3D.MULTICAST [UR8], [UR30], UR29, desc[UR6] ;  /* 0x000006081e0073b4 */ /* 0x0001e4000801181d */
[----:B0-----:R-:W-:Y:S05]  /*71e0*/  @P2 BRA `(.L_x_173) ;  /* 0xfffffffc00302947 */ /* 0x001fea000383ffff */
.L_x_169:
[----:B------:R-:W-:Y:S05]  /*71f0*/  BSYNC B1 ;  /* 0x0000000000017941 */ /* 0x000fea0003800000 */
.L_x_168:
[----:B------:R-:W-:Y:S01]  /*7200*/  LOP3.LUT P4, RZ, R0, 0xff, RZ, 0xc0, !PT ;  /* 0x000000ff00ff7812 */ /* 0x000fe2000788c0ff */
[----:B------:R-:W-:Y:S01]  /*7210*/  VIADD R8, R8, UR39 ;  /* 0x0000002708087c36 */ /* 0x000fe20008000000 */
[----:B------:R-:W-:Y:S01]  /*7220*/  ULDC.64 UR6, c[0x0][0x650] ;  /* 0x0001940000067ab9 */ /* 0x000fe20000000a00 */
[----:B------:R-:W-:Y:S01]  /*7230*/  BSSY B1, `(.L_x_174) ;  /* 0x000006f000017945 */ /* 0x000fe20003800000 */
[----:B------:R-:W-:Y:S02]  /*7240*/  IMAD.MOV.U32 R18, RZ, RZ, -0x1 ;  /* 0xffffffffff127424 */ /* 0x000fe400078e00ff */
[----:B------:R-:W-:Y:S01]  /*7250*/  SHF.R.U32.HI R0, RZ, 0x2, R8 ;  /* 0x00000002ff007819 */ /* 0x000fe20000011608 */
[----:B------:R-:W-:Y:S01]  /*7260*/  IMAD.MOV.U32 R19, RZ, RZ, -0x1 ;  /* 0xffffffffff137424 */ /* 0x000fe200078e00ff */
[----:B------:R-:W-:Y:S02]  /*7270*/  ISETP.GT.U32.AND P1, PT, R8, 0x3, PT ;  /* 0x000000030800780c */ /* 0x000fe40003f24070 */
[----:B------:R-:W-:-:S02]  /*7280*/  LOP3.LUT R0, R0, 0x1, RZ, 0xc0, !PT ;  /* 0x0000000100007812 */ /* 0x000fc400078ec0ff */
[----:B------:R-:W-:Y:S01]  /*7290*/  LOP3.LUT R8, R8, 0x3, RZ, 0xc0, !PT ;  /* 0x0000000308087812 */ /* 0x000fe200078ec0ff */
[----:B------:R-:W0:Y:S01]  /*72a0*/  @P4 S2R R3, SR_CgaCtaId ;  /* 0x0000000000034919 */ /* 0x000e220000008800 */
[----:B------:R-:W-:Y:S02]  /*72b0*/  @P4 MOV R2, 0x400 ;  /* 0x0000040000024802 */ /* 0x000fe40000000f00 */
[----:B------:R-:W-:Y:S02]  /*72c0*/  ISETP.NE.U32.AND P2, PT, R0, 0x1, PT ;  /* 0x000000010000780c */ /* 0x000fe40003f45070 */
[----:B0-----:R-:W-:Y:S01]  /*72d0*/  @P4 LEA R2, R3, R2, 0x18 ;  /* 0x0000000203024211 */ /* 0x001fe200078ec0ff */
[----:B------:R-:W-:-:S03]  /*72e0*/  IMAD.U32 R3, RZ, RZ, UR39 ;  /* 0x00000027ff037e24 */ /* 0x000fc6000f8e00ff */
[----:B------:R0:W-:Y:S01]  /*72f0*/  @P4 SYNCS.ARRIVE.TRANS64.A1T0 RZ, [R2+URZ+0x78], RZ ;  /* 0x000078ff02ff49a7 */ /* 0x0001e2000810003f */
[----:B------:R-:W-:Y:S02]  /*7300*/  IADD3 R16, P4, R16, UR52, RZ ;  /* 0x0000003410107c10 */ /* 0x000fe4000ff9e0ff */
[----:B------:R-:W-:Y:S02]  /*7310*/  ISETP.LT.U32.AND P1, PT, R3, 0x4, P1 ;  /* 0x000000040300780c */ /* 0x000fe40000f21070 */
[----:B------:R-:W-:Y:S02]  /*7320*/  IADD3.X R17, R17, UR37, RZ, P4, !PT ;  /* 0x0000002511117c10 */ /* 0x000fe4000a7fe4ff */
[----:B------:R-:W-:Y:S02]  /*7330*/  ISETP.GE.U32.AND P4, PT, R16, UR6, PT ;  /* 0x0000000610007c0c */ /* 0x000fe4000bf86070 */
[----:B------:R-:W-:Y:S02]  /*7340*/  SEL R0, RZ, 0x1, !P1 ;  /* 0x00000001ff007807 */ /* 0x000fe40004800000 */
[----:B------:R-:W-:-:S02]  /*7350*/  ISETP.GE.U32.AND.EX P1, PT, R17, UR7, PT, P4 ;  /* 0x0000000711007c0c */ /* 0x000fc4000bf26140 */
[----:B------:R-:W-:Y:S02]  /*7360*/  ISETP.GT.U32.AND P2, PT, R3, 0x3, !P2 ;  /* 0x000000030300780c */ /* 0x000fe40005744070 */
[----:B------:R-:W-:Y:S02]  /*7370*/  PRMT R3, RZ, 0x7610, R3 ;  /* 0x00007610ff037816 */ /* 0x000fe40000000003 */
[----:B0-----:R-:W-:-:S04]  /*7380*/  SEL R2, RZ, 0x1, !P2 ;  /* 0x00000001ff027807 */ /* 0x001fc80005000000 */
[--C-:B------:R-:W-:Y:S01]  /*7390*/  LOP3.LUT R9, R2, R9, R0.reuse, 0x96, !PT ;  /* 0x0000000902097212 */ /* 0x100fe200078e9600 */
[----:B------:R-:W-:Y:S01]  /*73a0*/  IMAD.MOV.U32 R2, RZ, RZ, -0x1 ;  /* 0xffffffffff027424 */ /* 0x000fe200078e00ff */
[----:B------:R-:W-:Y:S01]  /*73b0*/  PRMT R0, RZ, 0x7610, R0 ;  /* 0x00007610ff007816 */ /* 0x000fe20000000000 */
[----:B------:R-:W-:Y:S06]  /*73c0*/  @P1 BRA `(.L_x_175) ;  /* 0x0000000400541947 */ /* 0x000fec0003800000 */
[----:B------:R-:W0:Y:S01]  /*73d0*/  S2UR UR6, SR_CTAID.X ;  /* 0x00000000000679c3 */ /* 0x000e220000002500 */
[----:B------:R-:W-:Y:S01]  /*73e0*/  ULDC.64 UR8, c[0x0][0x628] ;  /* 0x00018a0000087ab9 */ /* 0x000fe20000000a00 */
[----:B------:R-:W-:Y:S01]  /*73f0*/  ULDC UR7, c[0x0][0x150] ;  /* 0x0000540000077ab9 */ /* 0x000fe20000000800 */
[----:B------:R-:W-:Y:S01]  /*7400*/  ISETP.NE.U32.AND P1, PT, RZ, UR8, PT ;  /* 0x00000008ff007c0c */ /* 0x000fe2000bf25070 */
[----:B------:R-:W-:Y:S01]  /*7410*/  ULDC UR10, c[0x0][0x630] ;  /* 0x00018c00000a7ab9 */ /* 0x000fe20000000800 */
[----:B------:R-:W-:Y:S01]  /*7420*/  ULDC UR12, c[0x0][0x154] ;  /* 0x00005500000c7ab9 */ /* 0x000fe20000000800 */
[----:B------:R-:W-:Y:S01]  /*7430*/  IMAD.MOV.U32 R2, RZ, RZ, R16 ;  /* 0x000000ffff027224 */ /* 0x000fe200078e0010 */
[----:B------:R-:W-:Y:S01]  /*7440*/  ISETP.NE.AND.EX P1, PT, RZ, UR9, PT, P1 ;  /* 0x00000009ff007c0c */ /* 0x000fe2000bf25310 */
[----:B------:R-:W1:Y:S01]  /*7450*/  S2UR UR11, SR_CTAID.Y ;  /* 0x00000000000b79c3 */ /* 0x000e620000002600 */
[----:B0-----:R-:W-:-:S05]  /*7460*/  I2FP.F32.U32 R3, UR6 ;  /* 0x0000000600037c45 */ /* 0x001fca0008201000 */
[----:B------:R-:W-:Y:S01]  /*7470*/  FMUL R10, R3, UR7 ;  /* 0x00000007030a7c20 */ /* 0x000fe20008400000 */
[----:B------:R-:W-:-:S05]  /*7480*/  IMAD.MOV.U32 R3, RZ, RZ, R17 ;  /* 0x000000ffff037224 */ /* 0x000fca00078e0011 */
[----:B------:R-:W-:Y:S05]  /*7490*/  @!P1 BRA `(.L_x_176) ;  /* 0x0000000000289947 */ /* 0x000fea0003800000 */
[----:B------:R-:W-:Y:S02]  /*74a0*/  ULDC UR7, c[0x0][0x634] ;  /* 0x00018d0000077ab9 */ /* 0x000fe40000000800 */
[----:B------:R-:W-:-:S05]  /*74b0*/  IADD3 R7, P1, R16, UR7, RZ ;  /* 0x0000000710077c10 */ /* 0x000fca000ff3e0ff */
[----:B------:R-:W-:-:S04]  /*74c0*/  IMAD.X R11, RZ, RZ, R17, P1 ;  /* 0x000000ffff0b7224 */ /* 0x000fc800008e0611 */
[----:B------:R-:W-:-:S04]  /*74d0*/  IMAD.WIDE.U32 R4, R11, UR8, RZ ;  /* 0x000000080b047c25 */ /* 0x000fc8000f8e00ff */
[----:B------:R-:W-:-:S04]  /*74e0*/  IMAD.WIDE.U32 R4, P1, R7, UR9, R4 ;  /* 0x0000000907047c25 */ /* 0x000fc8000f820004 */
[----:B------:R-:W-:-:S04]  /*74f0*/  IMAD.WIDE.U32 R6, R7, UR8, RZ ;  /* 0x0000000807067c25 */ /* 0x000fc8000f8e00ff */
[----:B------:R-:W-:Y:S01]  /*7500*/  IMAD.X R3, RZ, RZ, RZ, P1 ;  /* 0x000000ffff037224 */ /* 0x000fe200008e06ff */
[----:B------:R-:W-:Y:S01]  /*7510*/  IADD3 RZ, P1, R7, R4, RZ ;  /* 0x0000000407ff7210 */ /* 0x000fe20007f3e0ff */
[----:B------:R-:W-:-:S04]  /*7520*/  IMAD.MOV.U32 R2, RZ, RZ, R5 ;  /* 0x000000ffff027224 */ /* 0x000fc800078e0005 */
[----:B------:R-:W-:-:S08]  /*7530*/  IMAD.WIDE.U32.X R2, R11, UR9, R2, P1 ;  /* 0x000000090b027c25 */ /* 0x000fd000088e0402 */
.L_x_176:
[--C-:B------:R-:W-:Y:S01]  /*7540*/  SHF.R.U64 R19, R2, UR10, R3.reuse ;  /* 0x0000000a02137c19 */ /* 0x100fe20008001203 */
[----:B------:R-:W0:Y:S01]  /*7550*/  F2I.U32.TRUNC.NTZ R10, R10 ;  /* 0x0000000a000a7305 */ /* 0x000e22000020f000 */
[----:B------:R-:W-:Y:S01]  /*7560*/  SHF.R.U32.HI R2, RZ, UR10, R3 ;  /* 0x0000000aff027c19 */ /* 0x000fe20008011603 */
[----:B------:R-:W-:Y:S01]  /*7570*/  ULDC.64 UR8, c[0x0][0x620] ;  /* 0x0001880000087ab9 */ /* 0x000fe20000000a00 */
[----:B------:R-:W-:Y:S01]  /*7580*/  IADD3 R5, P1, RZ, -R19, RZ ;  /* 0x80000013ff057210 */ /* 0x000fe20007f3e0ff */
[----:B------:R-:W-:Y:S01]  /*7590*/  ULDC.64 UR14, c[0x0][0x640] ;  /* 0x00019000000e7ab9 */ /* 0x000fe20000000a00 */
[----:B-1----:R-:W-:Y:S01]  /*75a0*/  I2FP.F32.U32 R4, UR11 ;  /* 0x0000000b00047c45 */ /* 0x002fe20008201000 */
[----:B------:R-:W1:Y:S01]  /*75b0*/  LDC R15, c[0x0][0x610] ;  /* 0x00018400ff0f7b82 */ /* 0x000e620000000800 */
[----:B------:R-:W-:Y:S01]  /*75c0*/  ULDC UR10, c[0x0][0x658] ;  /* 0x00019600000a7ab9 */ /* 0x000fe20000000800 */
[----:B------:R-:W-:Y:S01]  /*75d0*/  IMAD.X R2, RZ, RZ, ~R2, P1 ;  /* 0x000000ffff027224 */ /* 0x000fe200008e0e02 */
[----:B------:R-:W-:Y:S01]  /*75e0*/  ISETP.NE.U32.AND P1, PT, RZ, UR14, PT ;  /* 0x0000000eff007c0c */ /* 0x000fe2000bf25070 */
[----:B------:R-:W-:Y:S01]  /*75f0*/  FMUL R6, R4, UR12 ;  /* 0x0000000c04067c20 */ /* 0x000fe20008400000 */
[----:B------:R-:W-:Y:S01]  /*7600*/  ULDC UR12, c[0x0][0x648] ;  /* 0x00019200000c7ab9 */ /* 0x000fe20000000800 */
[----:B------:R-:W-:Y:S01]  /*7610*/  IMAD R4, R2, UR8, RZ ;  /* 0x0000000802047c24 */ /* 0x000fe2000f8e02ff */
[----:B------:R-:W-:Y:S01]  /*7620*/  ISETP.NE.AND.EX P1, PT, RZ, UR15, PT, P1 ;  /* 0x0000000fff007c0c */ /* 0x000fe2000bf25310 */
[C---:B------:R-:W-:Y:S01]  /*7630*/  IMAD.WIDE.U32 R2, R5.reuse, UR8, R16 ;  /* 0x0000000805027c25 */ /* 0x040fe2000f8e0010 */
[----:B0-----:R-:W-:Y:S01]  /*7640*/  R2UR UR7, R10 ;  /* 0x000000000a0772ca */ /* 0x001fe200000e0000 */
[----:B------:R-:W0:Y:S01]  /*7650*/  F2I.U32.TRUNC.NTZ R6, R6 ;  /* 0x0000000600067305 */ /* 0x000e22000020f000 */
[----:B------:R-:W-:Y:S01]  /*7660*/  ULDC UR8, c[0x0][0x618] ;  /* 0x0001860000087ab9 */ /* 0x000fe20000000800 */
[----:B------:R-:W-:-:S04]  /*7670*/  IMAD R5, R5, UR9, R4 ;  /* 0x0000000905057c24 */ /* 0x000fc8000f8e0204 */
[----:B------:R-:W-:-:S05]  /*7680*/  IMAD.IADD R3, R3, 0x1, R5 ;  /* 0x0000000103037824 */ /* 0x000fca00078e0205 */
[--C-:B------:R-:W-:Y:S02]  /*7690*/  SHF.R.U64 R10, R2, UR8, R3.reuse ;  /* 0x00000008020a7c19 */ /* 0x100fe40008001203 */
[----:B------:R-:W-:Y:S01]  /*76a0*/  SHF.R.U32.HI R3, RZ, UR8, R3 ;  /* 0x00000008ff037c19 */ /* 0x000fe20008011603 */
[----:B------:R-:W-:Y:S01]  /*76b0*/  ULDC UR8, c[0x0][0x608] ;  /* 0x0001820000087ab9 */ /* 0x000fe20000000800 */
[----:B0-----:R-:W-:Y:S02]  /*76c0*/  R2UR UR9, R6 ;  /* 0x00000000060972ca */ /* 0x001fe400000e0000 */
[--C-:B------:R-:W-:Y:S02]  /*76d0*/  SHF.R.U64 R12, R10, UR8, R3.reuse ;  /* 0x000000080a0c7c19 */ /* 0x100fe40008001203 */
[----:B------:R-:W-:Y:S01]  /*76e0*/  SHF.R.U32.HI R3, RZ, UR8, R3 ;  /* 0x00000008ff037c19 */ /* 0x000fe20008011603 */
[----:B------:R-:W-:-:S03]  /*76f0*/  UIADD3 UR8, -UR7, URZ, URZ ;  /* 0x0000003f07087290 */ /* 0x000fc6000fffe13f */
[--C-:B------:R-:W-:Y:S01]  /*7700*/  SHF.R.U64 R13, R12, UR10, R3.reuse ;  /* 0x0000000a0c0d7c19 */ /* 0x100fe20008001203 */
[----:B------:R-:W-:Y:S01]  /*7710*/  ULDC UR7, c[0x0][0x144] ;  /* 0x0000510000077ab9 */ /* 0x000fe20000000800 */
[----:B------:R-:W-:-:S03]  /*7720*/  SHF.R.U32.HI R3, RZ, UR10, R3 ;  /* 0x0000000aff037c19 */ /* 0x000fc60008011603 */
[----:B------:R-:W-:Y:S01]  /*7730*/  IMAD.MOV.U32 R2, RZ, RZ, R13 ;  /* 0x000000ffff027224 */ /* 0x000fe200078e000d */
[----:B------:R-:W-:Y:S06]  /*7740*/  @!P1 BRA `(.L_x_177) ;  /* 0x0000000000289947 */ /* 0x000fec0003800000 */
        /* <DEDUP_REMOVED lines=10> */
.L_x_177:
[----:B------:R-:W-:Y:S01]  /*77f0*/  UISETP.NE.AND UP0, UPT, UR38, URZ, UPT ;  /* 0x0000003f2600728c */ /* 0x000fe2000bf05270 */
[----:B------:R-:W-:Y:S01]  /*7800*/  SHF.R.U64 R3, R2, UR12, R3 ;  /* 0x0000000c02037c19 */ /* 0x000fe20008001203 */
[----:B------:R-:W-:Y:S01]  /*7810*/  UIADD3 UR9, -UR9, URZ, URZ ;  /* 0x0000003f09097290 */ /* 0x000fe2000fffe13f */
[----:B------:R-:W-:Y:S01]  /*7820*/  LOP3.LUT R2, R12, UR17, RZ, 0xc0, !PT ;  /* 0x000000110c027c12 */ /* 0x000fe2000f8ec0ff */
[----:B------:R-:W-:Y:S01]  /*7830*/  UIMAD UR6, UR7, UR8, UR6 ;  /* 0x00000008070672a4 */ /* 0x000fe2000f8e0206 */
[----:B------:R-:W-:Y:S01]  /*7840*/  LOP3.LUT R5, R10, UR4, RZ, 0xc0, !PT ;  /* 0x000000040a057c12 */ /* 0x000fe2000f8ec0ff */
[----:B------:R-:W-:Y:S01]  /*7850*/  IMAD.MOV R4, RZ, RZ, -R3 ;  /* 0x000000ffff047224 */ /* 0x000fe200078e0a03 */
[----:B------:R-:W-:Y:S01]  /*7860*/  ULDC UR7, c[0x0][0x148] ;  /* 0x0000520000077ab9 */ /* 0x000fe20000000800 */
[----:B------:R-:W-:Y:S01]  /*7870*/  IMAD R18, R3, UR5, R2 ;  /* 0x0000000503127c24 */ /* 0x000fe2000f8e0202 */
[----:B------:R-:W-:Y:S01]  /*7880*/  PLOP3.LUT P1, PT, PT, PT, UP0, 0x80, 0x0 ;  /* 0x000000000000781c */ /* 0x000fe20003f2f008 */
[----:B------:R-:W-:Y:S01]  /*7890*/  IMAD.MOV.U32 R3, RZ, RZ, 0x1 ;  /* 0x00000001ff037424 */ /* 0x000fe200078e00ff */
[----:B------:R-:W-:-:S03]  /*78a0*/  @UP0 UIMAD UR6, UR7, UR9, UR11 ;  /* 0x00000009070602a4 */ /* 0x000fc6000f8e020b */
[----:B------:R-:W-:Y:S02]  /*78b0*/  ULDC UR7, c[0x0][0x638] ;  /* 0x00018e0000077ab9 */ /* 0x000fe40000000800 */
[----:B------:R-:W-:Y:S02]  /*78c0*/  IMAD R2, R4, UR7, R13 ;  /* 0x0000000704027c24 */ /* 0x000fe4000f8e020d */
[----:B-1----:R-:W-:Y:S01]  /*78d0*/  IMAD R18, R18, R15, UR6 ;  /* 0x0000000612127e24 */ /* 0x002fe2000f8e020f */
[----:B------:R-:W-:Y:S02]  /*78e0*/  ULDC UR6, c[0x0][0x600] ;  /* 0x0001800000067ab9 */ /* 0x000fe40000000800 */
[----:B------:R-:W-:-:S05]  /*78f0*/  IMAD R5, R2, UR6, R5 ;  /* 0x0000000602057c24 */ /* 0x000fca000f8e0205 */
[----:B------:R-:W-:Y:S02]  /*7900*/  SEL R2, R5, R18, !P1 ;  /* 0x0000001205027207 */ /* 0x000fe40004800000 */
[----:B------:R-:W-:-:S07]  /*7910*/  SEL R18, R18, R5, !P1 ;  /* 0x0000000512127207 */ /* 0x000fce0004800000 */
.L_x_175:
[----:B------:R-:W-:Y:S05]  /*7920*/  BSYNC B1 ;  /* 0x0000000000017941 */ /* 0x000fea0003800000 */
.L_x_174:
[----:B------:R-:W-:-:S13]  /*7930*/  LOP3.LUT P1, RZ, R3, 0xff, RZ, 0xc0, !PT ;  /* 0x000000ff03ff7812 */ /* 0x000fda000782c0ff */
[----:B------:R-:W-:Y:S05]  /*7940*/  @P1 BRA `(.L_x_178) ;  /* 0xfffffff400201947 */ /* 0x000fea000383ffff */
[----:B------:R-:W-:Y:S05]  /*7950*/  BSYNC B0 ;  /* 0x0000000000007941 */ /* 0x000fea0003800000 */
.L_x_166:
[----:B------:R-:W-:-:S03]  /*7960*/  UMOV UR6, 0xffffffff ;  /* 0xffffffff00067882 */ /* 0x000fc60000000000 */
[----:B------:R-:W-:Y:S05]  /*7970*/  BRA.DIV UR6, `(.L_x_179) ;  /* 0x0000000606447947 */ /* 0x000fea000b800000 */
[----:B------:R-:W-:-:S13]  /*7980*/  ELECT P6, URZ, PT ;  /* 0x00000000003f782f */ /* 0x000fda00038c0000 */
.L_x_195:
[----:B------:R-:W-:Y:S04]  /*7990*/  BSSY B0, `(.L_x_180) ;  /* 0x000002c000007945 */ /* 0x000fe80003800000 */
[----:B------:R-:W-:Y:S05]  /*79a0*/  @!P6 BRA `(.L_x_181) ;  /* 0x0000000000a8e947 */ /* 0x000fea0003800000 */
[----:B------:R-:W-:-:S04]  /*79b0*/  ULOP3.LUT UR6, UR36, 0x2, URZ, 0xfc, !UPT ;  /* 0x0000000224067892 */ /* 0x000fc8000f8efc3f */
[----:B------:R-:W-:-:S06]  /*79c0*/  UISETP.NE.AND UP0, UPT, UR6, 0x3, UPT ;  /* 0x000000030600788c */ /* 0x000fcc000bf05270 */
[----:B------:R-:W-:-:S13]  /*79d0*/  PLOP3.LUT P0, PT, PT, PT, UP0, 0x80, 0x0 ;  /* 0x000000000000781c */ /* 0x000fda0003f0f008 */
[----:B------:R-:W-:Y:S05]  /*79e0*/  @!P0 BRA `(.L_x_182) ;  /* 0x0000000000048947 */ /* 0x000fea0003800000 */
[----:B------:R-:W-:Y:S01]  /*79f0*/  BPT.TRAP 0x1 ;  /* 0x000000040000795c */ /* 0x000fe20000300000 */
.L_x_182:
[----:B------:R-:W0:Y:S01]  /*7a00*/  S2R R3, SR_CgaCtaId ;  /* 0x0000000000037919 */ /* 0x000e220000008800 */
[----:B------:R-:W-:Y:S02]  /*7a10*/  MOV R0, 0x400 ;  /* 0x0000040000007802 */ /* 0x000fe40000000f00 */
[----:B------:R-:W-:Y:S02]  /*7a20*/  SHF.L.U32 R2, R9, 0x1f, RZ ;  /* 0x0000001f09027819 */ /* 0x000fe400000006ff */
[----:B0-----:R-:W-:-:S05]  /*7a30*/  LEA R3, R3, R0, 0x18 ;  /* 0x0000000003037211 */ /* 0x001fca00078ec0ff */
[----:B------:R-:W-:-:S04]  /*7a40*/  VIADD R3, R3, 0x20 ;  /* 0x0000002003037836 */ /* 0x000fc80000000000 */
[C---:B------:R-:W-:Y:S02]  /*7a50*/  IMAD R5, R8.reuse, 0x8, R3 ;  /* 0x0000000808057824 */ /* 0x040fe400078e0203 */
[----:B------:R-:W-:Y:S02]  /*7a60*/  VIADD R8, R8, 0x1 ;  /* 0x0000000108087836 */ /* 0x000fe40000000000 */
[----:B------:R-:W0:Y:S03]  /*7a70*/  SYNCS.PHASECHK.TRANS64.TRYWAIT P0, [R5+URZ], R2 ;  /* 0x00000002050075a7 */ /* 0x000e26000800017f */
[----:B------:R-:W-:-:S04]  /*7a80*/  ISETP.NE.AND P1, PT, R8, 0x4, PT ;  /* 0x000000040800780c */ /* 0x000fc80003f25270 */
[----:B------:R-:W-:Y:S02]  /*7a90*/  SEL R0, RZ, 0x1, P1 ;  /* 0x00000001ff007807 */ /* 0x000fe40000800000 */
[----:B------:R-:W-:Y:S02]  /*7aa0*/  SEL R8, R8, RZ, P1 ;  /* 0x000000ff08087207 */ /* 0x000fe40000800000 */
[----:B------:R-:W-:-:S03]  /*7ab0*/  LOP3.LUT R9, R9, R0, RZ, 0x3c, !PT ;  /* 0x0000000009097212 */ /* 0x000fc600078e3cff */
[----:B------:R-:W-:Y:S01]  /*7ac0*/  IMAD R7, R8, 0x8, R3 ;  /* 0x0000000808077824 */ /* 0x000fe200078e0203 */
[----:B------:R-:W-:Y:S01]  /*7ad0*/  SHF.L.U32 R4, R9, 0x1f, RZ ;  /* 0x0000001f09047819 */ /* 0x000fe200000006ff */
[----:B0-----:R-:W-:Y:S06]  /*7ae0*/  @!P0 BRA `(.L_x_183) ;  /* 0x0000000400088947 */ /* 0x001fec0003800000 */
.L_x_196:
[----:B------:R-:W1:Y:S01]  /*7af0*/  SYNCS.PHASECHK.TRANS64.TRYWAIT P0, [R7+URZ], R4 ;  /* 0x00000004070075a7 */ /* 0x000e62000800017f */
[----:B------:R-:W-:-:S05]  /*7b00*/  VIADD R0, R8, 0x1 ;  /* 0x0000000108007836 */ /* 0x000fca0000000000 */
[----:B------:R-:W-:-:S04]  /*7b10*/  ISETP.NE.AND P1, PT, R0, 0x4, PT ;  /* 0x000000040000780c */ /* 0x000fc80003f25270 */
[----:B0-----:R-:W-:Y:S02]  /*7b20*/  SEL R2, RZ, 0x1, P1 ;  /* 0x00000001ff027807 */ /* 0x001fe40000800000 */
[----:B------:R-:W-:Y:S02]  /*7b30*/  SEL R0, R0, RZ, P1 ;  /* 0x000000ff00007207 */ /* 0x000fe40000800000 */
[----:B------:R-:W-:-:S03]  /*7b40*/  LOP3.LUT R9, R9, R2, RZ, 0x3c, !PT ;  /* 0x0000000209097212 */ /* 0x000fc600078e3cff */
[----:B------:R-:W-:Y:S01]  /*7b50*/  IMAD R6, R0, 0x8, R3 ;  /* 0x0000000800067824 */ /* 0x000fe200078e0203 */
[----:B------:R-:W-:Y:S01]  /*7b60*/  SHF.L.U32 R5, R9, 0x1f, RZ ;  /* 0x0000001f09057819 */ /* 0x000fe200000006ff */
[----:B-1----:R-:W-:Y:S06]  /*7b70*/  @!P0 BRA `(.L_x_184) ;  /* 0x0000000000f88947 */ /* 0x002fec0003800000 */
.L_x_197:
[----:B------:R-:W1:Y:S01]  /*7b80*/  SYNCS.PHASECHK.TRANS64.TRYWAIT P0, [R6+URZ], R5 ;  /* 0x00000005060075a7 */ /* 0x000e62000800017f */
[----:B------:R-:W-:-:S05]  /*7b90*/  VIADD R0, R0, 0x1 ;  /* 0x0000000100007836 */ /* 0x000fca0000000000 */
[----:B------:R-:W-:-:S04]  /*7ba0*/  ISETP.NE.AND P1, PT, R0, 0x4, PT ;  /* 0x000000040000780c */ /* 0x000fc80003f25270 */
[----:B------:R-:W-:Y:S02]  /*7bb0*/  SEL R2, RZ, 0x1, P1 ;  /* 0x00000001ff027807 */ /* 0x000fe40000800000 */
[----:B------:R-:W-:Y:S02]  /*7bc0*/  SEL R0, R0, RZ, P1 ;  /* 0x000000ff00007207 */ /* 0x000fe40000800000 */
[----:B------:R-:W-:Y:S01]  /*7bd0*/  LOP3.LUT R2, R9, R2, RZ, 0x3c, !PT ;  /* 0x0000000209027212 */ /* 0x000fe200078e3cff */
[----:B-1----:R-:W-:Y:S06]  /*7be0*/  @!P0 BRA `(.L_x_185) ;  /* 0x0000000000f08947 */ /* 0x002fec0003800000 */
.L_x_198:
[----:B------:R-:W-:Y:S01]  /*7bf0*/  IMAD R3, R0, 0x8, R3 ;  /* 0x0000000800037824 */ /* 0x000fe200078e0203 */
[----:B------:R-:W-:-:S07]  /*7c00*/  SHF.L.U32 R0, R2, 0x1f, RZ ;  /* 0x0000001f02007819 */ /* 0x000fce00000006ff */
.L_x_186:
[----:B--2---:R2:W3:Y:S02]  /*7c10*/  SYNCS.PHASECHK.TRANS64.TRYWAIT P0, [R3+URZ], R0 ;  /* 0x00000000030075a7 */ /* 0x0044e4000800017f */
[----:B---3--:R-:W-:Y:S05]  /*7c20*/  @!P0 NANOSLEEP.SYNCS 0x989680 ;  /* 0x009896800000895d */ /* 0x008fea0003900000 */
[----:B------:R-:W3:Y:S02]  /*7c30*/  @!P0 SYNCS.PHASECHK.TRANS64 P0, [R3+URZ], R0 ;  /* 0x00000000030085a7 */ /* 0x000ee4000800007f */
[----:B---3--:R-:W-:Y:S05]  /*7c40*/  @!P0 BRA `(.L_x_186) ;  /* 0xfffffffc00f08947 */ /* 0x008fea000383ffff */
.L_x_181:
[----:B------:R-:W-:Y:S05]  /*7c50*/  BSYNC B0 ;  /* 0x0000000000007941 */ /* 0x000fea0003800000 */
.L_x_180:
[----:B------:R-:W-:Y:S05]  /*7c60*/  EXIT ;  /* 0x000000000000794d */ /* 0x000fea0003800000 */
.L_x_18:
[----:B0-----:R0:W1:Y:S02]  /*7c70*/  SYNCS.PHASECHK.TRANS64.TRYWAIT P0, [R97+URZ+-0x8], R0 ;  /* 0xfffff800610075a7 */ /* 0x001064000800017f */
[----:B-1----:R-:W-:Y:S05]  /*7c80*/  @!P0 NANOSLEEP.SYNCS 0x989680 ;  /* 0x009896800000895d */ /* 0x002fea0003900000 */
[----:B------:R-:W1:Y:S02]  /*7c90*/  @!P0 SYNCS.PHASECHK.TRANS64 P0, [R97+URZ+-0x8], R0 ;  /* 0xfffff800610085a7 */ /* 0x000e64000800007f */
[----:B-1----:R-:W-:Y:S05]  /*7ca0*/  @!P0 BRA `(.L_x_18) ;  /* 0xfffffffc00f08947 */ /* 0x002fea000383ffff */
[----:B------:R-:W-:Y:S05]  /*7cb0*/  BRA `(.L_x_187) ;  /* 0xffffff9800f47947 */ /* 0x000fea000383ffff */
.L_x_23:
[----:B-1----:R1:W2:Y:S02]  /*7cc0*/  SYNCS.PHASECHK.TRANS64.TRYWAIT P1, [R3+URZ], R0 ;  /* 0x00000000030075a7 */ /* 0x0022a4000802017f */
[----:B--2---:R-:W-:Y:S05]  /*7cd0*/  @!P1 NANOSLEEP.SYNCS 0x989680 ;  /* 0x009896800000995d */ /* 0x004fea0003900000 */
[----:B------:R-:W2:Y:S02]  /*7ce0*/  @!P1 SYNCS.PHASECHK.TRANS64 P1, [R3+URZ], R0 ;  /* 0x00000000030095a7 */ /* 0x000ea4000802007f */
[----:B--2---:R-:W-:Y:S05]  /*7cf0*/  @!P1 BRA `(.L_x_23) ;  /* 0xfffffffc00f09947 */ /* 0x004fea000383ffff */
[----:B------:R-:W-:Y:S05]  /*7d00*/  BRA `(.L_x_22) ;  /* 0xffffff9c006c7947 */ /* 0x000fea000383ffff */
.L_x_28:
[----:B-1----:R-:W-:-:S04]  /*7d10*/  IMAD.U32 R5, RZ, RZ, UR4 ;  /* 0x00000004ff057e24 */ /* 0x002fc8000f8e00ff */
[----:B------:R1:W2:Y:S03]  /*7d20*/  SYNCS.PHASECHK.TRANS64.TRYWAIT P1, [R5+URZ], R4 ;  /* 0x00000004050075a7 */ /* 0x0002a6000802017f */
[----:B--2---:R-:W-:Y:S05]  /*7d30*/  @!P1 NANOSLEEP.SYNCS 0x989680 ;  /* 0x009896800000995d */ /* 0x004fea0003900000 */
[----:B------:R-:W2:Y:S02]  /*7d40*/  @!P1 SYNCS.PHASECHK.TRANS64 P1, [R5+URZ], R4 ;  /* 0x00000004050095a7 */ /* 0x000ea4000802007f */
[----:B--2---:R-:W-:Y:S05]  /*7d50*/  @!P1 BRA `(.L_x_28) ;  /* 0xfffffffc00ec9947 */ /* 0x004fea000383ffff */
[----:B------:R-:W-:Y:S05]  /*7d60*/  BRA `(.L_x_27) ;  /* 0xffffffa0003c7947 */ /* 0x000fea000383ffff */
.L_x_34:
[----:B0-----:R0:W1:Y:S02]  /*7d70*/  SYNCS.PHASECHK.TRANS64.TRYWAIT P0, [R97+URZ+0x8], R0 ;  /* 0x00000800610075a7 */ /* 0x001064000800017f */
[----:B-1----:R-:W-:Y:S05]  /*7d80*/  @!P0 NANOSLEEP.SYNCS 0x989680 ;  /* 0x009896800000895d */ /* 0x002fea0003900000 */
[----:B------:R-:W1:Y:S02]  /*7d90*/  @!P0 SYNCS.PHASECHK.TRANS64 P0, [R97+URZ+0x8], R0 ;  /* 0x00000800610085a7 */ /* 0x000e64000800007f */
[----:B-1----:R-:W-:Y:S05]  /*7da0*/  @!P0 BRA `(.L_x_34) ;  /* 0xfffffffc00f08947 */ /* 0x002fea000383ffff */
[----:B------:R-:W-:Y:S05]  /*7db0*/  BRA `(.L_x_188) ;  /* 0xffffffa400587947 */ /* 0x000fea000383ffff */
.L_x_167:
[----:B------:R-:W-:Y:S01]  /*7dc0*/  BSSY B1, `(.L_x_189) ;  /* 0x0000006000017945 */ /* 0x000fe20003800000 */
[----:B------:R-:W-:-:S07]  /*7dd0*/  IMAD.MOV.U32 R15, RZ, RZ, -0x1 ;  /* 0xffffffffff0f7424 */ /* 0x000fce00078e00ff */
[----:B-----5:R-:W-:Y:S05]  /*7de0*/  WARPSYNC.COLLECTIVE R15, `(.L_x_190) ;  /* 0x000000000f0c7348 */ /* 0x020fea0003c00000 */
[----:B------:R-:W-:Y:S02]  /*7df0*/  ELECT P6, UR62, PT ;  /* 0x00000000003e782f */ /* 0x000fe400038c0000 */
[----:B------:R-:W-:Y:S01]  /*7e00*/  MOV R14, UR62 ;  /* 0x0000003e000e7c02 */ /* 0x000fe20008000f00 */
[----:B-----5:R-:W-:Y:S10]  /*7e10*/  ENDCOLLECTIVE ;  /* 0x000000000000791b */ /* 0x020ff40003800000 */
.L_x_190:
[----:B------:R-:W-:Y:S05]  /*7e20*/  BSYNC B1 ;  /* 0x0000000000017941 */ /* 0x000fea0003800000 */
.L_x_189:
[----:B------:R-:W-:Y:S05]  /*7e30*/  BRA `(.L_x_191) ;  /* 0xffffffec00f07947 */ /* 0x000fea000383ffff */
.L_x_170:
[----:B-1----:R1:W2:Y:S02]  /*7e40*/  SYNCS.PHASECHK.TRANS64.TRYWAIT P1, [R7+URZ+0x20], R4 ;  /* 0x00002004070075a7 */ /* 0x0022a4000802017f */
[----:B--2---:R-:W-:Y:S05]  /*7e50*/  @!P1 NANOSLEEP.SYNCS 0x989680 ;  /* 0x009896800000995d */ /* 0x004fea0003900000 */
[----:B------:R-:W2:Y:S02]  /*7e60*/  @!P1 SYNCS.PHASECHK.TRANS64 P1, [R7+URZ+0x20], R4 ;  /* 0x00002004070095a7 */ /* 0x000ea4000802007f */
[----:B--2---:R-:W-:Y:S05]  /*7e70*/  @!P1 BRA `(.L_x_170) ;  /* 0xfffffffc00f09947 */ /* 0x004fea000383ffff */
[----:B------:R-:W-:Y:S05]  /*7e80*/  BRA `(.L_x_192) ;  /* 0xfffffff000287947 */ /* 0x000fea000383ffff */
.L_x_179:
[----:B------:R-:W-:Y:S01]  /*7e90*/  BSSY B0, `(.L_x_193) ;  /* 0x0000006000007945 */ /* 0x000fe20003800000 */
[----:B------:R-:W-:-:S07]  /*7ea0*/  IMAD.MOV.U32 R15, RZ, RZ, -0x1 ;  /* 0xffffffffff0f7424 */ /* 0x000fce00078e00ff */
[----:B-----5:R-:W-:Y:S05]  /*7eb0*/  WARPSYNC.COLLECTIVE R15, `(.L_x_194) ;  /* 0x000000000f0c7348 */ /* 0x020fea0003c00000 */
[----:B------:R-:W-:Y:S02]  /*7ec0*/  ELECT P6, UR62, PT ;  /* 0x00000000003e782f */ /* 0x000fe400038c0000 */
[----:B------:R-:W-:Y:S01]  /*7ed0*/  MOV R14, UR62 ;  /* 0x0000003e000e7c02 */ /* 0x000fe20008000f00 */
[----:B-----5:R-:W-:Y:S10]  /*7ee0*/  ENDCOLLECTIVE ;  /* 0x000000000000791b */ /* 0x020ff40003800000 */
.L_x_194:
[----:B------:R-:W-:Y:S05]  /*7ef0*/  BSYNC B0 ;  /* 0x0000000000007941 */ /* 0x000fea0003800000 */
.L_x_193:
[----:B------:R-:W-:Y:S05]  /*7f00*/  BRA `(.L_x_195) ;  /* 0xfffffff800a07947 */ /* 0x000fea000383ffff */
.L_x_183:
[----:B0-----:R0:W1:Y:S02]  /*7f10*/  SYNCS.PHASECHK.TRANS64.TRYWAIT P0, [R5+URZ], R2 ;  /* 0x00000002050075a7 */ /* 0x001064000800017f */
[----:B-1----:R-:W-:Y:S05]  /*7f20*/  @!P0 NANOSLEEP.SYNCS 0x989680 ;  /* 0x009896800000895d */ /* 0x002fea0003900000 */
[----:B------:R-:W1:Y:S02]  /*7f30*/  @!P0 SYNCS.PHASECHK.TRANS64 P0, [R5+URZ], R2 ;  /* 0x00000002050085a7 */ /* 0x000e64000800007f */
[----:B-1----:R-:W-:Y:S05]  /*7f40*/  @!P0 BRA `(.L_x_183) ;  /* 0xfffffffc00f08947 */ /* 0x002fea000383ffff */
[----:B------:R-:W-:Y:S05]  /*7f50*/  BRA `(.L_x_196) ;  /* 0xfffffff800e47947 */ /* 0x000fea000383ffff */
.L_x_184:
[----:B0-----:R0:W1:Y:S02]  /*7f60*/  SYNCS.PHASECHK.TRANS64.TRYWAIT P0, [R7+URZ], R4 ;  /* 0x00000004070075a7 */ /* 0x001064000800017f */
[----:B-1----:R-:W-:Y:S05]  /*7f70*/  @!P0 NANOSLEEP.SYNCS 0x989680 ;  /* 0x009896800000895d */ /* 0x002fea0003900000 */
[----:B------:R-:W1:Y:S02]  /*7f80*/  @!P0 SYNCS.PHASECHK.TRANS64 P0, [R7+URZ], R4 ;  /* 0x00000004070085a7 */ /* 0x000e64000800007f */
[----:B-1----:R-:W-:Y:S05]  /*7f90*/  @!P0 BRA `(.L_x_184) ;  /* 0xfffffffc00f08947 */ /* 0x002fea000383ffff */
[----:B------:R-:W-:Y:S05]  /*7fa0*/  BRA `(.L_x_197) ;  /* 0xfffffff800f47947 */ /* 0x000fea000383ffff */
.L_x_185:
[----:B-1----:R1:W2:Y:S02]  /*7fb0*/  SYNCS.PHASECHK.TRANS64.TRYWAIT P0, [R6+URZ], R5 ;  /* 0x00000005060075a7 */ /* 0x0022a4000800017f */
[----:B--2---:R-:W-:Y:S05]  /*7fc0*/  @!P0 NANOSLEEP.SYNCS 0x989680 ;  /* 0x009896800000895d */ /* 0x004fea0003900000 */
[----:B------:R-:W2:Y:S02]  /*7fd0*/  @!P0 SYNCS.PHASECHK.TRANS64 P0, [R6+URZ], R5 ;  /* 0x00000005060085a7 */ /* 0x000ea4000800007f */
[----:B--2---:R-:W-:Y:S05]  /*7fe0*/  @!P0 BRA `(.L_x_185) ;  /* 0xfffffffc00f08947 */ /* 0x004fea000383ffff */
[----:B------:R-:W-:Y:S05]  /*7ff0*/  BRA `(.L_x_198) ;  /* 0xfffffff800fc7947 */ /* 0x000fea000383ffff */
.L_x_199:
[----:B------:R-:W-:-:S00]  /*8000*/  BRA `(.L_x_199) ;  /* 0xfffffffc00fc7947 */ /* 0x000fc0000383ffff */
[----:B------:R-:W-:-:S00]  /*8010*/  NOP ;  /* 0x0000000000007918 */ /* 0x000fc00000000000 */
        /* <DEDUP_REMOVED lines=14> */
.L_x_200:


//--------------------- .nv.global.init           --------------------------
	.section	.nv.global.init,"aw",@progbits
.nv.global.init:
	.type		$str$22,@object
	.size		$str$22,($str$23 - $str$22)
$str$22:
        /*0000*/ 	.byte	0x6b, 0x5f, 0x74, 0x69, 0x6c, 0x65, 0x5f, 0x63, 0x6f, 0x75, 0x6e, 0x74, 0x20, 0x3e, 0x3d, 0x20
        /*0010*/ 	.byte	0x31, 0x00
	.type		$str$23,@object
	.size		$str$23,(__unnamed_1 - $str$23)
$str$23:
        /*0012*/ 	.byte	0x2f, 0x74, 0x6d, 0x70, 0x2f, 0x63, 0x75, 0x74, 0x6c, 0x61, 0x73, 0x73, 0x5f, 0x73, 0x77, 0x65
        /*0022*/ 	.byte	0x65, 0x70, 0x5f, 0x73, 0x72, 0x63, 0x2f, 0x69, 0x6e, 0x63, 0x6c, 0x75, 0x64, 0x65, 0x2f, 0x63
        /*0032*/ 	.byte	0x75, 0x74, 0x6c, 0x61, 0x73, 0x73, 0x2f, 0x67, 0x65, 0x6d, 0x6d, 0x2f, 0x63, 0x6f, 0x6c, 0x6c
        /*0042*/ 	.byte	0x65, 0x63, 0x74, 0x69, 0x76, 0x65, 0x2f, 0x73, 0x6d, 0x39, 0x30, 0x5f, 0x6d, 0x6d, 0x61, 0x5f
        /*0052*/ 	.byte	0x74, 0x6d, 0x61, 0x5f, 0x67, 0x6d, 0x6d, 0x61, 0x5f, 0x73, 0x73, 0x5f, 0x77, 0x61, 0x72, 0x70
        /*0062*/ 	.byte	0x73, 0x70, 0x65, 0x63, 0x69, 0x61, 0x6c, 0x69, 0x7a, 0x65, 0x64, 0x2e, 0x68, 0x70, 0x70, 0x00
	.type		__unnamed_1,@object
	.size		__unnamed_1,(.L_0 - __unnamed_1)
__unnamed_1:
        /*0072*/ 	.byte	0x76, 0x6f, 0x69, 0x64, 0x20, 0x63, 0x75, 0x74, 0x6c, 0x61, 0x73, 0x73, 0x3a, 0x3a, 0x67, 0x65
        /* <DEDUP_REMOVED lines=177> */
        /*0b92*/ 	.byte	0x75, 0x74, 0x65, 0x3a, 0x3a, 0x69, 0x64, 0x65, 0x6e, 0x74, 0x69, 0x74, 0x79, 0x5d, 0x00
.L_0:


//--------------------- .nv.shared._ZN7cutlass13device_kernelINS_4gemm6kernel13GemmUniversalIN4cute5tupleIJiiiiEEENS1_10collective13CollectiveMmaINS1_34MainloopSm90TmaGmmaWarpSpecializedILi4ENS5_IJNS4_1CILi2EEESB_NSA_ILi1EEEEEENS1_32KernelTmaWarpSpecializedPingpongEEENS5_IJNSA_ILi64EEENSA_ILi128EEENSA_ILi32EEEEEENS_10tfloat32_tENS5_IJlSC_lEEESK_SL_NS4_8TiledMMAINS4_8MMA_AtomIJNS4_4SM904GMMA30MMA_64x128x8_F32TF32TF32_SS_TNILNSP_7ScaleInE1ELSR_1EEEEEENS4_6LayoutINS5_IJSC_SC_SC_EEENS5_IJNSA_ILi0EEESW_SW_EEEEENS5_IJNS4_10UnderscoreESZ_SZ_EEEEENS4_23SM90_TMA_LOAD_MULTICASTENS4_14ComposedLayoutINS4_7SwizzleILi3ELi4ELi3EEENS4_18smem_ptr_flag_bitsILi32EEENSU_INS5_IJNSA_ILi8EEESI_EEENS5_IJSI_SC_EEEEEEEvNS4_8identityES12_S1C_vS1D_EENS_8epilogue10collective6detail29Sm90TmaWarpSpecializedAdapterINS1G_15DefaultEpilogueISK_SL_SL_NS1F_6thread17LinearCombinationISK_Li1EffLNS1K_9ScaleType4KindE0ELNS_15FloatRoundStyleE2ESK_EENS1_15EpilogueDefaultEEEEEvvEEEEvNT_6ParamsE --------------------------
	.section	.nv.shared._ZN7cutlass13device_kernelINS_4gemm6kernel13GemmUniversalIN4cute5tupleIJiiiiEEENS1_10collective13CollectiveMmaINS1_34MainloopSm90TmaGmmaWarpSpecializedILi4ENS5_IJNS4_1CILi2EEESB_NSA_ILi1EEEEEENS1_32KernelTmaWarpSpecializedPingpongEEENS5_IJNSA_ILi64EEENSA_ILi128EEENSA_ILi32EEEEEENS_10tfloat32_tENS5_IJlSC_lEEESK_SL_NS4_8TiledMMAINS4_8MMA_AtomIJNS4_4SM904GMMA30MMA_64x128x8_F32TF32TF32_SS_TNILNSP_7ScaleInE1ELSR_1EEEEEENS4_6LayoutINS5_IJSC_SC_SC_EEENS5_IJNSA_ILi0EEESW_SW_EEEEENS5_IJNS4_10UnderscoreESZ_SZ_EEEEENS4_23SM90_TMA_LOAD_MULTICASTENS4_14ComposedLayoutINS4_7SwizzleILi3ELi4ELi3EEENS4_18smem_ptr_flag_bitsILi32EEENSU_INS5_IJNSA_ILi8EEESI_EEENS5_IJSI_SC_EEEEEEEvNS4_8identityES12_S1C_vS1D_EENS_8epilogue10collective6detail29Sm90TmaWarpSpecializedAdapterINS1G_15DefaultEpilogueISK_SL_SL_NS1F_6thread17LinearCombinationISK_Li1EffLNS1K_9ScaleType4KindE0ELNS_15FloatRoundStyleE2ESK_EENS1_15EpilogueDefaultEEEEEvvEEEEvNT_6ParamsE,"aw",@nobits
	.sectionflags	@""
	.align	16
	.zero		1024


//--------------------- .nv.shared.reserved.0     --------------------------
	.section	.nv.shared.reserved.0,"aw",@nobits
	.weak		__nv_reservedSMEM_offset_0_alias
	.size		__nv_reservedSMEM_offset_0_alias, 0, 0
	.other		__nv_reservedSMEM_offset_0_alias,@"STO_CUDA_RESERVED_SHARED STV_DEFAULT"
__nv_reservedSMEM_offset_0_alias:
	.zero		0


//--------------------- .nv.global                --------------------------
	.section	.nv.global,"aw",@nobits
.nv.global:
	.type		_ZN39_INTERNAL_1514cc17_4_k_cu_388e999b_69964cute1_E,@object
	.size		_ZN39_INTERNAL_1514cc17_4_k_cu_388e999b_69964cute1_E,(_ZN39_INTERNAL_1514cc17_4_k_cu_388e999b_69964cuda3std3__45__cpo6cbeginE - _ZN39_INTERNAL_1514cc17_4_k_cu_388e999b_69964cute1_E)
_ZN39_INTERNAL_1514cc17_4_k_cu_388e999b_69964cute1_E:
	.zero		1
	.type		_ZN39_INTERNAL_1514cc17_4_k_cu_388e999b_69964cuda3std3__45__cpo6cbeginE,@object
	.size		_ZN39_INTERNAL_1514cc17_4_k_cu_388e999b_69964cuda3std3__45__cpo6cbeginE,(_ZN39_INTERNAL_1514cc17_4_k_cu_388e999b_69964cuda3std3__48in_placeE - _ZN39_INTERNAL_1514cc17_4_k_cu_388e999b_69964cuda3std3__45__cpo6cbeginE)
_ZN39_INTERNAL_1514cc17_4_k_cu_388e999b_69964cuda3std3__45__cpo6cbeginE:
	.zero		1
	.type		_ZN39_INTERNAL_1514cc17_4_k_cu_388e999b_69964cuda3std3__48in_placeE,@object
	.size		_ZN39_INTERNAL_1514cc17_4_k_cu_388e999b_69964cuda3std3__48in_placeE,(_ZN39_INTERNAL_1514cc17_4_k_cu_388e999b_69964cuda3std6ranges3__45__cpo9iter_moveE - _ZN39_INTERNAL_1514cc17_4_k_cu_388e999b_69964cuda3std3__48in_placeE)
_ZN39_INTERNAL_1514cc17_4_k_cu_388e999b_69964cuda3std3__48in_placeE:
	.zero		1
	.type		_ZN39_INTERNAL_1514cc17_4_k_cu_388e999b_69964cuda3std6ranges3__45__cpo9iter_moveE,@object
	.size		_ZN39_INTERNAL_1514cc17_4_k_cu_388e999b_69964cuda3std6ranges3__45__cpo9iter_moveE,(_ZN39_INTERNAL_1514cc17_4_k_cu_388e999b_69964cuda3std3__45__cpo5beginE - _ZN39_INTERNAL_1514cc17_4_k_cu_388e999b_69964cuda3std6ranges3__45__cpo9iter_moveE)
_ZN39_INTERNAL_1514cc17_4_k_cu_388e999b_69964cuda3std6ranges3__45__cpo9iter_moveE:
	.zero		1
	.type		_ZN39_INTERNAL_1514cc17_4_k_cu_388e999b_69964cuda3std3__45__cpo5beginE,@object
	.size		_ZN39_INTERNAL_1514cc17_4_k_cu_388e999b_69964cuda3std3__45__cpo5beginE,(_ZN39_INTERNAL_1514cc17_4_k_cu_388e999b_69964cuda3std3__441_GLOBAL__N__1514cc17_4_k_cu_388e999b_69966ignoreE - _ZN39_INTERNAL_1514cc17_4_k_cu_388e999b_69964cuda3std3__45__cpo5beginE)
_ZN39_INTERNAL_1514cc17_4_k_cu_388e999b_69964cuda3std3__45__cpo5beginE:
	.zero		1
	.type		_ZN39_INTERNAL_1514cc17_4_k_cu_388e999b_69964cuda3std3__441_GLOBAL__N__1514cc17_4_k_cu_388e999b_69966ignoreE,@object
	.size		_ZN39_INTERNAL_1514cc17_4_k_cu_388e999b_69964cuda3std3__441_GLOBAL__N__1514cc17_4_k_cu_388e999b_69966ignoreE,(_ZN39_INTERNAL_1514cc17_4_k_cu_388e999b_69964cute7productE - _ZN39_INTERNAL_1514cc17_4_k_cu_388e999b_69964cuda3std3__441_GLOBAL__N__1514cc17_4_k_cu_388e999b_69966ignoreE)
_ZN39_INTERNAL_1514cc17_4_k_cu_388e999b_69964cuda3std3__441_GLOBAL__N__1514cc17_4_k_cu_388e999b_69966ignoreE:
	.zero		1
	.type		_ZN39_INTERNAL_1514cc17_4_k_cu_388e999b_69964cute7productE,@object
	.size		_ZN39_INTERNAL_1514cc17_4_k_cu_388e999b_69964cute7productE,(_ZN39_INTERNAL_1514cc17_4_k_cu_388e999b_69964cuda3std3__45__cpo3endE - _ZN39_INTERNAL_1514cc17_4_k_cu_388e999b_69964cute7productE)
_ZN39_INTERNAL_1514cc17_4_k_cu_388e999b_69964cute7productE:
	.zero		1
	.type		_ZN39_INTERNAL_1514cc17_4_k_cu_388e999b_69964cuda3std3__45__cpo3endE,@object
	.size		_ZN39_INTERNAL_1514cc17_4_k_cu_388e999b_69964cuda3std3__45__cpo3endE,(_ZN39_INTERNAL_1514cc17_4_k_cu_388e999b_69964cuda3std3__419piecewise_constructE - _ZN39_INTERNAL_1514cc17_4_k_cu_388e999b_69964cuda3std3__45__cpo3endE)
_ZN39_INTERNAL_1514cc17_4_k_cu_388e999b_69964cuda3std3__45__cpo3endE:
	.zero		1
	.type		_ZN39_INTERNAL_1514cc17_4_k_cu_388e999b_69964cuda3std3__419piecewise_constructE,@object
	.size		_ZN39_INTERNAL_1514cc17_4_k_cu_388e999b_69964cuda3std3__419piecewise_constructE,(_ZN39_INTERNAL_1514cc17_4_k_cu_388e999b_69964cuda3std3__45__cpo4cendE - _ZN39_INTERNAL_1514cc17_4_k_cu_388e999b_69964cuda3std3__419piecewise_constructE)
_ZN39_INTERNAL_1514cc17_4_k_cu_388e999b_69964cuda3std3__419piecewise_constructE:
	.zero		1
	.type		_ZN39_INTERNAL_1514cc17_4_k_cu_388e999b_69964cuda3std3__45__cpo4cendE,@object
	.size		_ZN39_INTERNAL_1514cc17_4_k_cu_388e999b_69964cuda3std3__45__cpo4cendE,(_ZN39_INTERNAL_1514cc17_4_k_cu_388e999b_69964cuda3std6ranges3__45__cpo4swapE - _ZN39_INTERNAL_1514cc17_4_k_cu_388e999b_69964cuda3std3__45__cpo4cendE)
_ZN39_INTERNAL_1514cc17_4_k_cu_388e999b_69964cuda3std3__45__cpo4cendE:
	.zero		1
	.type		_ZN39_INTERNAL_1514cc17_4_k_cu_388e999b_69964cuda3std6ranges3__45__cpo4swapE,@object
	.size		_ZN39_INTERNAL_1514cc17_4_k_cu_388e999b_69964cuda3std6ranges3__45__cpo4swapE,(.L_8 - _ZN39_INTERNAL_1514cc17_4_k_cu_388e999b_69964cuda3std6ranges3__45__cpo4swapE)
_ZN39_INTERNAL_1514cc17_4_k_cu_388e999b_69964cuda3std6ranges3__45__cpo4swapE:
	.zero		1
.L_8:


//--------------------- .nv.constant0._ZN7cutlass13device_kernelINS_4gemm6kernel13GemmUniversalIN4cute5tupleIJiiiiEEENS1_10collective13CollectiveMmaINS1_34MainloopSm90TmaGmmaWarpSpecializedILi4ENS5_IJNS4_1CILi2EEESB_NSA_ILi1EEEEEENS1_32KernelTmaWarpSpecializedPingpongEEENS5_IJNSA_ILi64EEENSA_ILi128EEENSA_ILi32EEEEEENS_10tfloat32_tENS5_IJlSC_lEEESK_SL_NS4_8TiledMMAINS4_8MMA_AtomIJNS4_4SM904GMMA30MMA_64x128x8_F32TF32TF32_SS_TNILNSP_7ScaleInE1ELSR_1EEEEEENS4_6LayoutINS5_IJSC_SC_SC_EEENS5_IJNSA_ILi0EEESW_SW_EEEEENS5_IJNS4_10UnderscoreESZ_SZ_EEEEENS4_23SM90_TMA_LOAD_MULTICASTENS4_14ComposedLayoutINS4_7SwizzleILi3ELi4ELi3EEENS4_18smem_ptr_flag_bitsILi32EEENSU_INS5_IJNSA_ILi8EEESI_EEENS5_IJSI_SC_EEEEEEEvNS4_8identityES12_S1C_vS1D_EENS_8epilogue10collective6detail29Sm90TmaWarpSpecializedAdapterINS1G_15DefaultEpilogueISK_SL_SL_NS1F_6thread17LinearCombinationISK_Li1EffLNS1K_9ScaleType4KindE0ELNS_15FloatRoundStyleE2ESK_EENS1_15EpilogueDefaultEEEEEvvEEEEvNT_6ParamsE --------------------------
	.section	.nv.constant0._ZN7cutlass13device_kernelINS_4gemm6kernel13GemmUniversalIN4cute5tupleIJiiiiEEENS1_10collective13CollectiveMmaINS1_34MainloopSm90TmaGmmaWarpSpecializedILi4ENS5_IJNS4_1CILi2EEESB_NSA_ILi1EEEEEENS1_32KernelTmaWarpSpecializedPingpongEEENS5_IJNSA_ILi64EEENSA_ILi128EEENSA_ILi32EEEEEENS_10tfloat32_tENS5_IJlSC_lEEESK_SL_NS4_8TiledMMAINS4_8MMA_AtomIJNS4_4SM904GMMA30MMA_64x128x8_F32TF32TF32_SS_TNILNSP_7ScaleInE1ELSR_1EEEEEENS4_6LayoutINS5_IJSC_SC_SC_EEENS5_IJNSA_ILi0EEESW_SW_EEEEENS5_IJNS4_10UnderscoreESZ_SZ_EEEEENS4_23SM90_TMA_LOAD_MULTICASTENS4_14ComposedLayoutINS4_7SwizzleILi3ELi4ELi3EEENS4_18smem_ptr_flag_bitsILi32EEENSU_INS5_IJNSA_ILi8EEESI_EEENS5_IJSI_SC_EEEEEEEvNS4_8identityES12_S1C_vS1D_EENS_8epilogue10collective6detail29Sm90TmaWarpSpecializedAdapterINS1G_15DefaultEpilogueISK_SL_SL_NS1F_6thread17LinearCombinationISK_Li1EffLNS1K_9ScaleType4KindE0ELNS_15FloatRoundStyleE2ESK_EENS1_15EpilogueDefaultEEEEEvvEEEEvNT_6ParamsE,"a",@progbits
	.sectionflags	@""
	.align	4
.nv.constant0._ZN7cutlass13device_kernelINS_4gemm6kernel13GemmUniversalIN4cute5tupleIJiiiiEEENS1_10collective13CollectiveMmaINS1_34MainloopSm90TmaGmmaWarpSpecializedILi4ENS5_IJNS4_1CILi2EEESB_NSA_ILi1EEEEEENS1_32KernelTmaWarpSpecializedPingpongEEENS5_IJNSA_ILi64EEENSA_ILi128EEENSA_ILi32EEEEEENS_10tfloat32_tENS5_IJlSC_lEEESK_SL_NS4_8TiledMMAINS4_8MMA_AtomIJNS4_4SM904GMMA30MMA_64x128x8_F32TF32TF32_SS_TNILNSP_7ScaleInE1ELSR_1EEEEEENS4_6LayoutINS5_IJSC_SC_SC_EEENS5_IJNSA_ILi0EEESW_SW_EEEEENS5_IJNS4_10UnderscoreESZ_SZ_EEEEENS4_23SM90_TMA_LOAD_MULTICASTENS4_14ComposedLayoutINS4_7SwizzleILi3ELi4ELi3EEENS4_18smem_ptr_flag_bitsILi32EEENSU_INS5_IJNSA_ILi8EEESI_EEENS5_IJSI_SC_EEEEEEEvNS4_8identityES12_S1C_vS1D_EENS_8epilogue10collective6detail29Sm90TmaWarpSpecializedAdapterINS1G_15DefaultEpilogueISK_SL_SL_NS1F_6thread17LinearCombinationISK_Li1EffLNS1K_9ScaleType4KindE0ELNS_15FloatRoundStyleE2ESK_EENS1_15EpilogueDefaultEEEEEvvEEEEvNT_6ParamsE:
	.zero		1664


//--------------------- SYMBOLS --------------------------

	.type		.nv.reservedSmem.offset0,@object
	.size		.nv.reservedSmem.offset0,0x4
	.type		__assertfail,@function
